//
// Generated by NVIDIA NVVM Compiler
//
// Compiler Build ID: CL-36424714
// Cuda compilation tools, release 13.0, V13.0.88
// Based on NVVM 20.0.0
//

.version 9.0
.target sm_100
.address_size 64

	// .globl	_Z12sgemm_coarsePfS_S_iiii
// _ZZ12sgemm_coarsePfS_S_iiiiE3Mds has been demoted
// _ZZ12sgemm_coarsePfS_S_iiiiE3Nds has been demoted

.visible .entry _Z12sgemm_coarsePfS_S_iiii(
	.param .u64 .ptr .align 1 _Z12sgemm_coarsePfS_S_iiii_param_0,
	.param .u64 .ptr .align 1 _Z12sgemm_coarsePfS_S_iiii_param_1,
	.param .u64 .ptr .align 1 _Z12sgemm_coarsePfS_S_iiii_param_2,
	.param .u32 _Z12sgemm_coarsePfS_S_iiii_param_3,
	.param .u32 _Z12sgemm_coarsePfS_S_iiii_param_4,
	.param .u32 _Z12sgemm_coarsePfS_S_iiii_param_5,
	.param .u32 _Z12sgemm_coarsePfS_S_iiii_param_6
)
{
	.reg .pred 	%p<24>;
	.reg .b32 	%r<56>;
	.reg .b32 	%f<319>;
	.reg .b64 	%rd<24>;
	// demoted variable
	.shared .align 4 .b8 _ZZ12sgemm_coarsePfS_S_iiiiE3Mds[4096];
	// demoted variable
	.shared .align 4 .b8 _ZZ12sgemm_coarsePfS_S_iiiiE3Nds[4096];
	ld.param.u64 	%rd6, [_Z12sgemm_coarsePfS_S_iiii_param_1];
	ld.param.u64 	%rd7, [_Z12sgemm_coarsePfS_S_iiii_param_2];
	ld.param.u32 	%r28, [_Z12sgemm_coarsePfS_S_iiii_param_3];
	ld.param.u32 	%r29, [_Z12sgemm_coarsePfS_S_iiii_param_4];
	ld.param.u32 	%r30, [_Z12sgemm_coarsePfS_S_iiii_param_5];
	ld.param.u32 	%r31, [_Z12sgemm_coarsePfS_S_iiii_param_6];
	cvta.to.global.u64 	%rd1, %rd6;
	cvta.to.global.u64 	%rd2, %rd7;
	mov.u32 	%r32, %ctaid.x;
	mov.u32 	%r33, %ctaid.y;
	mov.u32 	%r1, %tid.x;
	mov.u32 	%r52, %tid.y;
	shl.b32 	%r34, %r33, 5;
	add.s32 	%r3, %r34, %r52;
	mul.lo.s32 	%r4, %r32, 96;
	setp.lt.s32 	%p1, %r29, 1;
	mov.f32 	%f312, 0f00000000;
	mov.f32 	%f313, %f312;
	mov.f32 	%f314, %f312;
	@%p1 bra 	$L__BB0_11;
	add.s32 	%r35, %r29, 31;
	shr.u32 	%r36, %r35, 5;
	shl.b32 	%r37, %r52, 7;
	mov.u32 	%r38, _ZZ12sgemm_coarsePfS_S_iiiiE3Mds;
	add.s32 	%r5, %r38, %r37;
	add.s32 	%r6, %r4, %r1;
	mov.u32 	%r39, _ZZ12sgemm_coarsePfS_S_iiiiE3Nds;
	shl.b32 	%r40, %r1, 2;
	add.s32 	%r8, %r39, %r40;
	add.s32 	%r7, %r8, %r37;
	neg.s32 	%r55, %r36;
	mul.lo.s32 	%r54, %r52, %r31;
	shl.b32 	%r11, %r31, 5;
	add.s32 	%r41, %r1, %r54;
	add.s32 	%r53, %r41, %r4;
	mad.lo.s32 	%r51, %r29, %r3, %r1;
	mov.f32 	%f312, 0f00000000;
	cvt.u64.u32 	%rd14, %r6;
	mov.u32 	%r50, %r1;
$L__BB0_2:
	setp.ge.s32 	%p2, %r3, %r28;
	setp.ge.s32 	%p3, %r50, %r29;
	mov.f32 	%f315, 0f00000000;
	or.pred  	%p4, %p2, %p3;
	@%p4 bra 	$L__BB0_4;
	ld.param.u64 	%rd23, [_Z12sgemm_coarsePfS_S_iiii_param_0];
	cvta.to.global.u64 	%rd8, %rd23;
	mul.wide.u32 	%rd9, %r51, 4;
	add.s64 	%rd10, %rd8, %rd9;
	ld.global.f32 	%f315, [%rd10];
$L__BB0_4:
	setp.ge.s32 	%p5, %r6, %r31;
	shl.b32 	%r42, %r1, 2;
	add.s32 	%r43, %r5, %r42;
	st.shared.f32 	[%r43], %f315;
	bar.sync 	0;
	setp.ge.s32 	%p6, %r52, %r30;
	mov.f32 	%f316, 0f00000000;
	or.pred  	%p7, %p6, %p5;
	@%p7 bra 	$L__BB0_6;
	mul.wide.s32 	%rd11, %r53, 4;
	add.s64 	%rd12, %rd1, %rd11;
	ld.global.f32 	%f316, [%rd12];
$L__BB0_6:
	add.s32 	%r44, %r6, 32;
	setp.ge.s32 	%p9, %r44, %r31;
	st.shared.f32 	[%r7], %f316;
	bar.sync 	0;
	ld.shared.f32 	%f23, [%r5];
	ld.shared.f32 	%f24, [%r8];
	fma.rn.f32 	%f25, %f23, %f24, %f314;
	ld.shared.f32 	%f26, [%r5+4];
	ld.shared.f32 	%f27, [%r8+128];
	fma.rn.f32 	%f28, %f26, %f27, %f25;
	ld.shared.f32 	%f29, [%r5+8];
	ld.shared.f32 	%f30, [%r8+256];
	fma.rn.f32 	%f31, %f29, %f30, %f28;
	ld.shared.f32 	%f32, [%r5+12];
	ld.shared.f32 	%f33, [%r8+384];
	fma.rn.f32 	%f34, %f32, %f33, %f31;
	ld.shared.f32 	%f35, [%r5+16];
	ld.shared.f32 	%f36, [%r8+512];
	fma.rn.f32 	%f37, %f35, %f36, %f34;
	ld.shared.f32 	%f38, [%r5+20];
	ld.shared.f32 	%f39, [%r8+640];
	fma.rn.f32 	%f40, %f38, %f39, %f37;
	ld.shared.f32 	%f41, [%r5+24];
	ld.shared.f32 	%f42, [%r8+768];
	fma.rn.f32 	%f43, %f41, %f42, %f40;
	ld.shared.f32 	%f44, [%r5+28];
	ld.shared.f32 	%f45, [%r8+896];
	fma.rn.f32 	%f46, %f44, %f45, %f43;
	ld.shared.f32 	%f47, [%r5+32];
	ld.shared.f32 	%f48, [%r8+1024];
	fma.rn.f32 	%f49, %f47, %f48, %f46;
	ld.shared.f32 	%f50, [%r5+36];
	ld.shared.f32 	%f51, [%r8+1152];
	fma.rn.f32 	%f52, %f50, %f51, %f49;
	ld.shared.f32 	%f53, [%r5+40];
	ld.shared.f32 	%f54, [%r8+1280];
	fma.rn.f32 	%f55, %f53, %f54, %f52;
	ld.shared.f32 	%f56, [%r5+44];
	ld.shared.f32 	%f57, [%r8+1408];
	fma.rn.f32 	%f58, %f56, %f57, %f55;
	ld.shared.f32 	%f59, [%r5+48];
	ld.shared.f32 	%f60, [%r8+1536];
	fma.rn.f32 	%f61, %f59, %f60, %f58;
	ld.shared.f32 	%f62, [%r5+52];
	ld.shared.f32 	%f63, [%r8+1664];
	fma.rn.f32 	%f64, %f62, %f63, %f61;
	ld.shared.f32 	%f65, [%r5+56];
	ld.shared.f32 	%f66, [%r8+1792];
	fma.rn.f32 	%f67, %f65, %f66, %f64;
	ld.shared.f32 	%f68, [%r5+60];
	ld.shared.f32 	%f69, [%r8+1920];
	fma.rn.f32 	%f70, %f68, %f69, %f67;
	ld.shared.f32 	%f71, [%r5+64];
	ld.shared.f32 	%f72, [%r8+2048];
	fma.rn.f32 	%f73, %f71, %f72, %f70;
	ld.shared.f32 	%f74, [%r5+68];
	ld.shared.f32 	%f75, [%r8+2176];
	fma.rn.f32 	%f76, %f74, %f75, %f73;
	ld.shared.f32 	%f77, [%r5+72];
	ld.shared.f32 	%f78, [%r8+2304];
	fma.rn.f32 	%f79, %f77, %f78, %f76;
	ld.shared.f32 	%f80, [%r5+76];
	ld.shared.f32 	%f81, [%r8+2432];
	fma.rn.f32 	%f82, %f80, %f81, %f79;
	ld.shared.f32 	%f83, [%r5+80];
	ld.shared.f32 	%f84, [%r8+2560];
	fma.rn.f32 	%f85, %f83, %f84, %f82;
	ld.shared.f32 	%f86, [%r5+84];
	ld.shared.f32 	%f87, [%r8+2688];
	fma.rn.f32 	%f88, %f86, %f87, %f85;
	ld.shared.f32 	%f89, [%r5+88];
	ld.shared.f32 	%f90, [%r8+2816];
	fma.rn.f32 	%f91, %f89, %f90, %f88;
	ld.shared.f32 	%f92, [%r5+92];
	ld.shared.f32 	%f93, [%r8+2944];
	fma.rn.f32 	%f94, %f92, %f93, %f91;
	ld.shared.f32 	%f95, [%r5+96];
	ld.shared.f32 	%f96, [%r8+3072];
	fma.rn.f32 	%f97, %f95, %f96, %f94;
	ld.shared.f32 	%f98, [%r5+100];
	ld.shared.f32 	%f99, [%r8+3200];
	fma.rn.f32 	%f100, %f98, %f99, %f97;
	ld.shared.f32 	%f101, [%r5+104];
	ld.shared.f32 	%f102, [%r8+3328];
	fma.rn.f32 	%f103, %f101, %f102, %f100;
	ld.shared.f32 	%f104, [%r5+108];
	ld.shared.f32 	%f105, [%r8+3456];
	fma.rn.f32 	%f106, %f104, %f105, %f103;
	ld.shared.f32 	%f107, [%r5+112];
	ld.shared.f32 	%f108, [%r8+3584];
	fma.rn.f32 	%f109, %f107, %f108, %f106;
	ld.shared.f32 	%f110, [%r5+116];
	ld.shared.f32 	%f111, [%r8+3712];
	fma.rn.f32 	%f112, %f110, %f111, %f109;
	ld.shared.f32 	%f113, [%r5+120];
	ld.shared.f32 	%f114, [%r8+3840];
	fma.rn.f32 	%f115, %f113, %f114, %f112;
	ld.shared.f32 	%f116, [%r5+124];
	ld.shared.f32 	%f117, [%r8+3968];
	fma.rn.f32 	%f314, %f116, %f117, %f115;
	bar.sync 	0;
	cvt.s64.s32 	%rd13, %r54;
	add.s64 	%rd15, %rd14, %rd13;
	shl.b64 	%rd16, %rd15, 2;
	add.s64 	%rd3, %rd1, %rd16;
	mov.f32 	%f317, 0f00000000;
	or.pred  	%p10, %p6, %p9;
	@%p10 bra 	$L__BB0_8;
	ld.global.f32 	%f317, [%rd3+128];
$L__BB0_8:
	add.s32 	%r45, %r6, 64;
	setp.ge.s32 	%p12, %r45, %r31;
	st.shared.f32 	[%r7], %f317;
	bar.sync 	0;
	ld.shared.f32 	%f119, [%r5];
	ld.shared.f32 	%f120, [%r8];
	fma.rn.f32 	%f121, %f119, %f120, %f313;
	ld.shared.f32 	%f122, [%r5+4];
	ld.shared.f32 	%f123, [%r8+128];
	fma.rn.f32 	%f124, %f122, %f123, %f121;
	ld.shared.f32 	%f125, [%r5+8];
	ld.shared.f32 	%f126, [%r8+256];
	fma.rn.f32 	%f127, %f125, %f126, %f124;
	ld.shared.f32 	%f128, [%r5+12];
	ld.shared.f32 	%f129, [%r8+384];
	fma.rn.f32 	%f130, %f128, %f129, %f127;
	ld.shared.f32 	%f131, [%r5+16];
	ld.shared.f32 	%f132, [%r8+512];
	fma.rn.f32 	%f133, %f131, %f132, %f130;
	ld.shared.f32 	%f134, [%r5+20];
	ld.shared.f32 	%f135, [%r8+640];
	fma.rn.f32 	%f136, %f134, %f135, %f133;
	ld.shared.f32 	%f137, [%r5+24];
	ld.shared.f32 	%f138, [%r8+768];
	fma.rn.f32 	%f139, %f137, %f138, %f136;
	ld.shared.f32 	%f140, [%r5+28];
	ld.shared.f32 	%f141, [%r8+896];
	fma.rn.f32 	%f142, %f140, %f141, %f139;
	ld.shared.f32 	%f143, [%r5+32];
	ld.shared.f32 	%f144, [%r8+1024];
	fma.rn.f32 	%f145, %f143, %f144, %f142;
	ld.shared.f32 	%f146, [%r5+36];
	ld.shared.f32 	%f147, [%r8+1152];
	fma.rn.f32 	%f148, %f146, %f147, %f145;
	ld.shared.f32 	%f149, [%r5+40];
	ld.shared.f32 	%f150, [%r8+1280];
	fma.rn.f32 	%f151, %f149, %f150, %f148;
	ld.shared.f32 	%f152, [%r5+44];
	ld.shared.f32 	%f153, [%r8+1408];
	fma.rn.f32 	%f154, %f152, %f153, %f151;
	ld.shared.f32 	%f155, [%r5+48];
	ld.shared.f32 	%f156, [%r8+1536];
	fma.rn.f32 	%f157, %f155, %f156, %f154;
	ld.shared.f32 	%f158, [%r5+52];
	ld.shared.f32 	%f159, [%r8+1664];
	fma.rn.f32 	%f160, %f158, %f159, %f157;
	ld.shared.f32 	%f161, [%r5+56];
	ld.shared.f32 	%f162, [%r8+1792];
	fma.rn.f32 	%f163, %f161, %f162, %f160;
	ld.shared.f32 	%f164, [%r5+60];
	ld.shared.f32 	%f165, [%r8+1920];
	fma.rn.f32 	%f166, %f164, %f165, %f163;
	ld.shared.f32 	%f167, [%r5+64];
	ld.shared.f32 	%f168, [%r8+2048];
	fma.rn.f32 	%f169, %f167, %f168, %f166;
	ld.shared.f32 	%f170, [%r5+68];
	ld.shared.f32 	%f171, [%r8+2176];
	fma.rn.f32 	%f172, %f170, %f171, %f169;
	ld.shared.f32 	%f173, [%r5+72];
	ld.shared.f32 	%f174, [%r8+2304];
	fma.rn.f32 	%f175, %f173, %f174, %f172;
	ld.shared.f32 	%f176, [%r5+76];
	ld.shared.f32 	%f177, [%r8+2432];
	fma.rn.f32 	%f178, %f176, %f177, %f175;
	ld.shared.f32 	%f179, [%r5+80];
	ld.shared.f32 	%f180, [%r8+2560];
	fma.rn.f32 	%f181, %f179, %f180, %f178;
	ld.shared.f32 	%f182, [%r5+84];
	ld.shared.f32 	%f183, [%r8+2688];
	fma.rn.f32 	%f184, %f182, %f183, %f181;
	ld.shared.f32 	%f185, [%r5+88];
	ld.shared.f32 	%f186, [%r8+2816];
	fma.rn.f32 	%f187, %f185, %f186, %f184;
	ld.shared.f32 	%f188, [%r5+92];
	ld.shared.f32 	%f189, [%r8+2944];
	fma.rn.f32 	%f190, %f188, %f189, %f187;
	ld.shared.f32 	%f191, [%r5+96];
	ld.shared.f32 	%f192, [%r8+3072];
	fma.rn.f32 	%f193, %f191, %f192, %f190;
	ld.shared.f32 	%f194, [%r5+100];
	ld.shared.f32 	%f195, [%r8+3200];
	fma.rn.f32 	%f196, %f194, %f195, %f193;
	ld.shared.f32 	%f197, [%r5+104];
	ld.shared.f32 	%f198, [%r8+3328];
	fma.rn.f32 	%f199, %f197, %f198, %f196;
	ld.shared.f32 	%f200, [%r5+108];
	ld.shared.f32 	%f201, [%r8+3456];
	fma.rn.f32 	%f202, %f200, %f201, %f199;
	ld.shared.f32 	%f203, [%r5+112];
	ld.shared.f32 	%f204, [%r8+3584];
	fma.rn.f32 	%f205, %f203, %f204, %f202;
	ld.shared.f32 	%f206, [%r5+116];
	ld.shared.f32 	%f207, [%r8+3712];
	fma.rn.f32 	%f208, %f206, %f207, %f205;
	ld.shared.f32 	%f209, [%r5+120];
	ld.shared.f32 	%f210, [%r8+3840];
	fma.rn.f32 	%f211, %f209, %f210, %f208;
	ld.shared.f32 	%f212, [%r5+124];
	ld.shared.f32 	%f213, [%r8+3968];
	fma.rn.f32 	%f313, %f212, %f213, %f211;
	bar.sync 	0;
	mov.f32 	%f318, 0f00000000;
	or.pred  	%p13, %p6, %p12;
	@%p13 bra 	$L__BB0_10;
	ld.global.f32 	%f318, [%rd3+256];
$L__BB0_10:
	st.shared.f32 	[%r7], %f318;
	bar.sync 	0;
	ld.shared.f32 	%f214, [%r5];
	ld.shared.f32 	%f215, [%r8];
	fma.rn.f32 	%f216, %f214, %f215, %f312;
	ld.shared.f32 	%f217, [%r5+4];
	ld.shared.f32 	%f218, [%r8+128];
	fma.rn.f32 	%f219, %f217, %f218, %f216;
	ld.shared.f32 	%f220, [%r5+8];
	ld.shared.f32 	%f221, [%r8+256];
	fma.rn.f32 	%f222, %f220, %f221, %f219;
	ld.shared.f32 	%f223, [%r5+12];
	ld.shared.f32 	%f224, [%r8+384];
	fma.rn.f32 	%f225, %f223, %f224, %f222;
	ld.shared.f32 	%f226, [%r5+16];
	ld.shared.f32 	%f227, [%r8+512];
	fma.rn.f32 	%f228, %f226, %f227, %f225;
	ld.shared.f32 	%f229, [%r5+20];
	ld.shared.f32 	%f230, [%r8+640];
	fma.rn.f32 	%f231, %f229, %f230, %f228;
	ld.shared.f32 	%f232, [%r5+24];
	ld.shared.f32 	%f233, [%r8+768];
	fma.rn.f32 	%f234, %f232, %f233, %f231;
	ld.shared.f32 	%f235, [%r5+28];
	ld.shared.f32 	%f236, [%r8+896];
	fma.rn.f32 	%f237, %f235, %f236, %f234;
	ld.shared.f32 	%f238, [%r5+32];
	ld.shared.f32 	%f239, [%r8+1024];
	fma.rn.f32 	%f240, %f238, %f239, %f237;
	ld.shared.f32 	%f241, [%r5+36];
	ld.shared.f32 	%f242, [%r8+1152];
	fma.rn.f32 	%f243, %f241, %f242, %f240;
	ld.shared.f32 	%f244, [%r5+40];
	ld.shared.f32 	%f245, [%r8+1280];
	fma.rn.f32 	%f246, %f244, %f245, %f243;
	ld.shared.f32 	%f247, [%r5+44];
	ld.shared.f32 	%f248, [%r8+1408];
	fma.rn.f32 	%f249, %f247, %f248, %f246;
	ld.shared.f32 	%f250, [%r5+48];
	ld.shared.f32 	%f251, [%r8+1536];
	fma.rn.f32 	%f252, %f250, %f251, %f249;
	ld.shared.f32 	%f253, [%r5+52];
	ld.shared.f32 	%f254, [%r8+1664];
	fma.rn.f32 	%f255, %f253, %f254, %f252;
	ld.shared.f32 	%f256, [%r5+56];
	ld.shared.f32 	%f257, [%r8+1792];
	fma.rn.f32 	%f258, %f256, %f257, %f255;
	ld.shared.f32 	%f259, [%r5+60];
	ld.shared.f32 	%f260, [%r8+1920];
	fma.rn.f32 	%f261, %f259, %f260, %f258;
	ld.shared.f32 	%f262, [%r5+64];
	ld.shared.f32 	%f263, [%r8+2048];
	fma.rn.f32 	%f264, %f262, %f263, %f261;
	ld.shared.f32 	%f265, [%r5+68];
	ld.shared.f32 	%f266, [%r8+2176];
	fma.rn.f32 	%f267, %f265, %f266, %f264;
	ld.shared.f32 	%f268, [%r5+72];
	ld.shared.f32 	%f269, [%r8+2304];
	fma.rn.f32 	%f270, %f268, %f269, %f267;
	ld.shared.f32 	%f271, [%r5+76];
	ld.shared.f32 	%f272, [%r8+2432];
	fma.rn.f32 	%f273, %f271, %f272, %f270;
	ld.shared.f32 	%f274, [%r5+80];
	ld.shared.f32 	%f275, [%r8+2560];
	fma.rn.f32 	%f276, %f274, %f275, %f273;
	ld.shared.f32 	%f277, [%r5+84];
	ld.shared.f32 	%f278, [%r8+2688];
	fma.rn.f32 	%f279, %f277, %f278, %f276;
	ld.shared.f32 	%f280, [%r5+88];
	ld.shared.f32 	%f281, [%r8+2816];
	fma.rn.f32 	%f282, %f280, %f281, %f279;
	ld.shared.f32 	%f283, [%r5+92];
	ld.shared.f32 	%f284, [%r8+2944];
	fma.rn.f32 	%f285, %f283, %f284, %f282;
	ld.shared.f32 	%f286, [%r5+96];
	ld.shared.f32 	%f287, [%r8+3072];
	fma.rn.f32 	%f288, %f286, %f287, %f285;
	ld.shared.f32 	%f289, [%r5+100];
	ld.shared.f32 	%f290, [%r8+3200];
	fma.rn.f32 	%f291, %f289, %f290, %f288;
	ld.shared.f32 	%f292, [%r5+104];
	ld.shared.f32 	%f293, [%r8+3328];
	fma.rn.f32 	%f294, %f292, %f293, %f291;
	ld.shared.f32 	%f295, [%r5+108];
	ld.shared.f32 	%f296, [%r8+3456];
	fma.rn.f32 	%f297, %f295, %f296, %f294;
	ld.shared.f32 	%f298, [%r5+112];
	ld.shared.f32 	%f299, [%r8+3584];
	fma.rn.f32 	%f300, %f298, %f299, %f297;
	ld.shared.f32 	%f301, [%r5+116];
	ld.shared.f32 	%f302, [%r8+3712];
	fma.rn.f32 	%f303, %f301, %f302, %f300;
	ld.shared.f32 	%f304, [%r5+120];
	ld.shared.f32 	%f305, [%r8+3840];
	fma.rn.f32 	%f306, %f304, %f305, %f303;
	ld.shared.f32 	%f307, [%r5+124];
	ld.shared.f32 	%f308, [%r8+3968];
	fma.rn.f32 	%f312, %f307, %f308, %f306;
	bar.sync 	0;
	add.s32 	%r55, %r55, 1;
	setp.eq.s32 	%p14, %r55, 0;
	add.s32 	%r54, %r54, %r11;
	add.s32 	%r53, %r53, %r11;
	add.s32 	%r52, %r52, 32;
	add.s32 	%r51, %r51, 32;
	add.s32 	%r50, %r50, 32;
	@%p14 bra 	$L__BB0_11;
	bra.uni 	$L__BB0_2;
$L__BB0_11:
	add.s32 	%r14, %r4, %r1;
	setp.lt.s32 	%p15, %r3, %r28;
	mul.lo.s32 	%r15, %r31, %r3;
	setp.lt.s32 	%p16, %r14, %r31;
	and.pred  	%p17, %p15, %p16;
	@%p17 bra 	$L__BB0_12;
	bra.uni 	$L__BB0_13;
$L__BB0_12:
	add.s32 	%r47, %r14, %r15;
	mul.wide.u32 	%rd17, %r47, 4;
	add.s64 	%rd18, %rd2, %rd17;
	st.global.f32 	[%rd18], %f314;
$L__BB0_13:
	setp.ge.s32 	%p18, %r3, %r28;
	add.s32 	%r48, %r14, 32;
	setp.ge.s32 	%p19, %r48, %r31;
	cvt.u64.u32 	%rd19, %r15;
	cvt.u64.u32 	%rd20, %r14;
	add.s64 	%rd21, %rd20, %rd19;
	shl.b64 	%rd22, %rd21, 2;
	add.s64 	%rd4, %rd2, %rd22;
	or.pred  	%p20, %p18, %p19;
	@%p20 bra 	$L__BB0_15;
	st.global.f32 	[%rd4+128], %f313;
$L__BB0_15:
	setp.ge.s32 	%p21, %r3, %r28;
	add.s32 	%r49, %r14, 64;
	setp.ge.s32 	%p22, %r49, %r31;
	or.pred  	%p23, %p21, %p22;
	@%p23 bra 	$L__BB0_17;
	st.global.f32 	[%rd4+256], %f312;
$L__BB0_17:
	ret;

}


// ===== COMPILED SASS (sm_100) =====

	.target	sm_100

	.elftype	@"ET_EXEC"


//--------------------- .note.nv.tkinfo           --------------------------
	.section	.note.nv.tkinfo,"",@"SHT_NOTE"
	.sectionflags	@"SHF_NOTE_NV_TKINFO"
	.tkinfo
        /*0018*/ 	.word	0x00000002
        /*0030*/ 	.string	""
        /*0030*/ 	.string	"ptxas"
        /*0030*/ 	.string	"Cuda compilation tools, release 13.0, V13.0.88"
        /*0030*/ 	.string	"Build cuda_13.0.r13.0/compiler.36424714_0"
        /*0030*/ 	.string	"-arch sm_100 -m 64 "



//--------------------- .note.nv.cuinfo           --------------------------
	.section	.note.nv.cuinfo,"",@"SHT_NOTE"
	.sectionflags	@"SHF_NOTE_NV_CUINFO"
        /*0018*/ 	.short	0x0002
        /*001a*/ 	.short	0x0064
        /*001c*/ 	.short	0x0082
	.zero		2


//--------------------- .nv.info                  --------------------------
	.section	.nv.info,"",@"SHT_CUDA_INFO"
	.align	4


	//----- nvinfo : EIATTR_REGCOUNT
	.align		4
        /*0000*/ 	.byte	0x04, 0x2f
        /*0002*/ 	.short	(.L_1 - .L_0)
	.align		4
.L_0:
        /*0004*/ 	.word	index@(_Z12sgemm_coarsePfS_S_iiii)
        /*0008*/ 	.word	0x00000020


	//----- nvinfo : EIATTR_FRAME_SIZE
	.align		4
.L_1:
        /*000c*/ 	.byte	0x04, 0x11
        /*000e*/ 	.short	(.L_3 - .L_2)
	.align		4
.L_2:
        /*0010*/ 	.word	index@(_Z12sgemm_coarsePfS_S_iiii)
        /*0014*/ 	.word	0x00000000


	//----- nvinfo : EIATTR_MIN_STACK_SIZE
	.align		4
.L_3:
        /*0018*/ 	.byte	0x04, 0x12
        /*001a*/ 	.short	(.L_5 - .L_4)
	.align		4
.L_4:
        /*001c*/ 	.word	index@(_Z12sgemm_coarsePfS_S_iiii)
        /*0020*/ 	.word	0x00000000
.L_5:


//--------------------- .nv.compat                --------------------------
	.section	.nv.compat,"",@"SHT_CUDA_COMPAT_INFO"
	.align	4
        /*0000*/ 	.byte	0x02, 0x09, 0x00, 0x00, 0x02, 0x02, 0x01, 0x00, 0x02, 0x05, 0x05, 0x00, 0x03, 0x07, 0x01, 0x01
        /*0010*/ 	.byte	0x02, 0x03, 0x00, 0x00, 0x02, 0x06, 0x01, 0x00, 0x04, 0x0b, 0x08, 0x00, 0x09, 0x00, 0x00, 0x00
        /*0020*/ 	.byte	0x00, 0x00, 0x00, 0x00


//--------------------- .nv.info._Z12sgemm_coarsePfS_S_iiii --------------------------
	.section	.nv.info._Z12sgemm_coarsePfS_S_iiii,"",@"SHT_CUDA_INFO"
	.sectionflags	@""
	.align	4


	//----- nvinfo : EIATTR_CUDA_API_VERSION
	.align		4
        /*0000*/ 	.byte	0x04, 0x37
        /*0002*/ 	.short	(.L_7 - .L_6)
.L_6:
        /*0004*/ 	.word	0x00000082


	//----- nvinfo : EIATTR_KPARAM_INFO
	.align		4
.L_7:
        /*0008*/ 	.byte	0x04, 0x17
        /*000a*/ 	.short	(.L_9 - .L_8)
.L_8:
        /*000c*/ 	.word	0x00000000
        /*0010*/ 	.short	0x0006
        /*0012*/ 	.short	0x0024
        /*0014*/ 	.byte	0x00, 0xf0, 0x11, 0x00


	//----- nvinfo : EIATTR_KPARAM_INFO
	.align		4
.L_9:
        /*0018*/ 	.byte	0x04, 0x17
        /*001a*/ 	.short	(.L_11 - .L_10)
.L_10:
        /*001c*/ 	.word	0x00000000
        /*0020*/ 	.short	0x0005
        /*0022*/ 	.short	0x0020
        /*0024*/ 	.byte	0x00, 0xf0, 0x11, 0x00


	//----- nvinfo : EIATTR_KPARAM_INFO
	.align		4
.L_11:
        /*0028*/ 	.byte	0x04, 0x17
        /*002a*/ 	.short	(.L_13 - .L_12)
.L_12:
        /*002c*/ 	.word	0x00000000
        /*0030*/ 	.short	0x0004
        /*0032*/ 	.short	0x001c
        /*0034*/ 	.byte	0x00, 0xf0, 0x11, 0x00


	//----- nvinfo : EIATTR_KPARAM_INFO
	.align		4
.L_13:
        /*0038*/ 	.byte	0x04, 0x17
        /*003a*/ 	.short	(.L_15 - .L_14)
.L_14:
        /*003c*/ 	.word	0x00000000
        /*0040*/ 	.short	0x0003
        /*0042*/ 	.short	0x0018
        /*0044*/ 	.byte	0x00, 0xf0, 0x11, 0x00


	//----- nvinfo : EIATTR_KPARAM_INFO
	.align		4
.L_15:
        /*0048*/ 	.byte	0x04, 0x17
        /*004a*/ 	.short	(.L_17 - .L_16)
.L_16:
        /*004c*/ 	.word	0x00000000
        /*0050*/ 	.short	0x0002
        /*0052*/ 	.short	0x0010
        /*0054*/ 	.byte	0x00, 0xf5, 0x21, 0x00


	//----- nvinfo : EIATTR_KPARAM_INFO
	.align		4
.L_17:
        /*0058*/ 	.byte	0x04, 0x17
        /*005a*/ 	.short	(.L_19 - .L_18)
.L_18:
        /*005c*/ 	.word	0x00000000
        /*0060*/ 	.short	0x0001
        /*0062*/ 	.short	0x0008
        /*0064*/ 	.byte	0x00, 0xf5, 0x21, 0x00


	//----- nvinfo : EIATTR_KPARAM_INFO
	.align		4
.L_19:
        /*0068*/ 	.byte	0x04, 0x17
        /*006a*/ 	.short	(.L_21 - .L_20)
.L_20:
        /*006c*/ 	.word	0x00000000
        /*0070*/ 	.short	0x0000
        /*0072*/ 	.short	0x0000
        /*0074*/ 	.byte	0x00, 0xf5, 0x21, 0x00


	//----- nvinfo : EIATTR_SPARSE_MMA_MASK
	.align		4
.L_21:
        /*0078*/ 	.byte	0x03, 0x50
        /*007a*/ 	.short	0x0000


	//----- nvinfo : EIATTR_MAXREG_COUNT
	.align		4
        /*007c*/ 	.byte	0x03, 0x1b
        /*007e*/ 	.short	0x00ff


	//----- nvinfo : EIATTR_NUM_BARRIERS
	.align		4
        /*0080*/ 	.byte	0x02, 0x4c
        /*0082*/ 	.byte	0x01
	.zero		1


	//----- nvinfo : EIATTR_MERCURY_ISA_VERSION
	.align		4
        /*0084*/ 	.byte	0x03, 0x5f
        /*0086*/ 	.short	0x0101


	//----- nvinfo : EIATTR_VRC_CTA_INIT_COUNT
	.align		4
        /*0088*/ 	.byte	0x02, 0x4a
	.zero		1
	.zero		1


	//----- nvinfo : EIATTR_EXIT_INSTR_OFFSETS
	.align		4
        /*008c*/ 	.byte	0x04, 0x1c
        /*008e*/ 	.short	(.L_23 - .L_22)


	//   ....[0]....
.L_22:
        /*0090*/ 	.word	0x00002420


	//   ....[1]....
        /*0094*/ 	.word	0x00002440


	//----- nvinfo : EIATTR_CBANK_PARAM_SIZE
	.align		4
.L_23:
        /*0098*/ 	.byte	0x03, 0x19
        /*009a*/ 	.short	0x0028


	//----- nvinfo : EIATTR_PARAM_CBANK
	.align		4
        /*009c*/ 	.byte	0x04, 0x0a
        /*009e*/ 	.short	(.L_25 - .L_24)
	.align		4
.L_24:
        /*00a0*/ 	.word	index@(.nv.constant0._Z12sgemm_coarsePfS_S_iiii)
        /*00a4*/ 	.short	0x0380
        /*00a6*/ 	.short	0x0028


	//----- nvinfo : EIATTR_SW_WAR
	.align		4
.L_25:
        /*00a8*/ 	.byte	0x04, 0x36
        /*00aa*/ 	.short	(.L_27 - .L_26)
.L_26:
        /*00ac*/ 	.word	0x00000008
.L_27:


//--------------------- .nv.callgraph             --------------------------
	.section	.nv.callgraph,"",@"SHT_CUDA_CALLGRAPH"
	.align	4
	.sectionentsize	8
	.align		4
        /*0000*/ 	.word	0x00000000
	.align		4
        /*0004*/ 	.word	0xffffffff
	.align		4
        /*0008*/ 	.word	0x00000000
	.align		4
        /*000c*/ 	.word	0xfffffffe
	.align		4
        /*0010*/ 	.word	0x00000000
	.align		4
        /*0014*/ 	.word	0xfffffffd
	.align		4
        /*0018*/ 	.word	0x00000000
	.align		4
        /*001c*/ 	.word	0xfffffffc


//--------------------- .text._Z12sgemm_coarsePfS_S_iiii --------------------------
	.section	.text._Z12sgemm_coarsePfS_S_iiii,"ax",@progbits
	.align	128
        .global         _Z12sgemm_coarsePfS_S_iiii
        .type           _Z12sgemm_coarsePfS_S_iiii,@function
        .size           _Z12sgemm_coarsePfS_S_iiii,(.L_x_3 - _Z12sgemm_coarsePfS_S_iiii)
        .other          _Z12sgemm_coarsePfS_S_iiii,@"STO_CUDA_ENTRY STV_DEFAULT"
_Z12sgemm_coarsePfS_S_iiii:
.text._Z12sgemm_coarsePfS_S_iiii:
[----:B------:R-:W-:Y:S01]  /*0000*/  LDC R1, c[0x0][0x37c] ;  /* 0x0000df00ff017b82 */ /* 0x000fe20000000800 */
[----:B------:R-:W0:Y:S01]  /*0010*/  S2R R23, SR_CTAID.Y ;  /* 0x0000000000177919 */ /* 0x000e220000002600 */
[----:B------:R-:W1:Y:S01]  /*0020*/  LDCU UR6, c[0x0][0x39c] ;  /* 0x00007380ff0677ac */ /* 0x000e620008000800 */
[----:B------:R-:W-:Y:S01]  /*0030*/  HFMA2 R27, -RZ, RZ, 0, 0 ;  /* 0x00000000ff1b7431 */ /* 0x000fe200000001ff */
[----:B------:R-:W-:Y:S01]  /*0040*/  MOV R17, RZ ;  /* 0x000000ff00117202 */ /* 0x000fe20000000f00 */
[----:B------:R-:W0:Y:S01]  /*0050*/  S2R R24, SR_TID.Y ;  /* 0x0000000000187919 */ /* 0x000e220000002200 */
[----:B------:R-:W-:Y:S01]  /*0060*/  HFMA2 R10, -RZ, RZ, 0, 0 ;  /* 0x00000000ff0a7431 */ /* 0x000fe200000001ff */
[----:B------:R-:W2:Y:S01]  /*0070*/  LDCU.64 UR8, c[0x0][0x358] ;  /* 0x00006b00ff0877ac */ /* 0x000ea20008000a00 */
[----:B------:R-:W3:Y:S01]  /*0080*/  S2R R0, SR_CTAID.X ;  /* 0x0000000000007919 */ /* 0x000ee20000002500 */
[----:B------:R-:W4:Y:S01]  /*0090*/  S2R R2, SR_TID.X ;  /* 0x0000000000027919 */ /* 0x000f220000002100 */
[----:B-1----:R-:W-:Y:S01]  /*00a0*/  UISETP.GE.AND UP0, UPT, UR6, 0x1, UPT ;  /* 0x000000010600788c */ /* 0x002fe2000bf06270 */
[----:B0-----:R-:W-:-:S08]  /*00b0*/  LEA R23, R23, R24, 0x5 ;  /* 0x0000001817177211 */ /* 0x001fd000078e28ff */
[----:B--2---:R-:W-:Y:S05]  /*00c0*/  BRA.U !UP0, `(.L_x_0) ;  /* 0x00000021087c7547 */ /* 0x004fea000b800000 */
[----:B------:R-:W0:Y:S01]  /*00d0*/  LDCU UR4, c[0x0][0x398] ;  /* 0x00007300ff0477ac */ /* 0x000e220008000800 */
[----:B----4-:R-:W-:Y:S01]  /*00e0*/  ISETP.GE.AND P0, PT, R2, UR6, PT ;  /* 0x0000000602007c0c */ /* 0x010fe2000bf06270 */
[C---:B------:R-:W-:Y:S01]  /*00f0*/  IMAD R16, R23.reuse, UR6, R2 ;  /* 0x0000000617107c24 */ /* 0x040fe2000f8e0202 */
[----:B------:R-:W-:Y:S01]  /*0100*/  MOV R10, RZ ;  /* 0x000000ff000a7202 */ /* 0x000fe20000000f00 */
[----:B------:R-:W1:Y:S01]  /*0110*/  LDC R17, c[0x0][0x3a4] ;  /* 0x0000e900ff117b82 */ /* 0x000e620000000800 */
[----:B0-----:R-:W-:Y:S01]  /*0120*/  ISETP.GE.OR P0, PT, R23, UR4, P0 ;  /* 0x0000000417007c0c */ /* 0x001fe20008706670 */
[----:B------:R-:W0:-:S12]  /*0130*/  LDCU UR4, c[0x0][0x3a0] ;  /* 0x00007400ff0477ac */ /* 0x000e180008000800 */
[----:B------:R-:W2:Y:S02]  /*0140*/  @!P0 LDC.64 R6, c[0x0][0x380] ;  /* 0x0000e000ff068b82 */ /* 0x000ea40000000a00 */
[----:B--2---:R-:W-:-:S05]  /*0150*/  @!P0 IMAD.WIDE.U32 R6, R16, 0x4, R6 ;  /* 0x0000000410068825 */ /* 0x004fca00078e0006 */
[----:B------:R-:W2:Y:S01]  /*0160*/  @!P0 LDG.E R10, desc[UR8][R6.64] ;  /* 0x00000008060a8981 */ /* 0x000ea2000c1e1900 */
[----:B------:R-:W4:Y:S01]  /*0170*/  S2UR UR5, SR_CgaCtaId ;  /* 0x00000000000579c3 */ /* 0x000f220000008800 */
[----:B---3--:R-:W-:Y:S01]  /*0180*/  IMAD R21, R0, 0x60, R2 ;  /* 0x0000006000157824 */ /* 0x008fe200078e0202 */
[C---:B0-----:R-:W-:Y:S01]  /*0190*/  ISETP.GE.AND P0, PT, R24.reuse, UR4, PT ;  /* 0x0000000418007c0c */ /* 0x041fe2000bf06270 */
[----:B------:R-:W-:Y:S01]  /*01a0*/  UMOV UR4, 0x400 ;  /* 0x0000040000047882 */ /* 0x000fe20000000000 */
[-C--:B-1----:R-:W-:Y:S01]  /*01b0*/  IMAD R19, R24, R17.reuse, RZ ;  /* 0x0000001118137224 */ /* 0x082fe200078e02ff */
[----:B------:R-:W-:Y:S02]  /*01c0*/  MOV R26, RZ ;  /* 0x000000ff001a7202 */ /* 0x000fe40000000f00 */
[----:B------:R-:W-:Y:S02]  /*01d0*/  ISETP.GE.OR P1, PT, R21, R17, P0 ;  /* 0x000000111500720c */ /* 0x000fe40000726670 */
[----:B------:R-:W-:-:S05]  /*01e0*/  IADD3 R3, PT, PT, R19, R2, RZ ;  /* 0x0000000213037210 */ /* 0x000fca0007ffe0ff */
[----:B------:R-:W-:-:S06]  /*01f0*/  IMAD R18, R0, 0x60, R3 ;  /* 0x0000006000127824 */ /* 0x000fcc00078e0203 */
[----:B------:R-:W0:Y:S01]  /*0200*/  @!P1 LDC.64 R4, c[0x0][0x388] ;  /* 0x0000e200ff049b82 */ /* 0x000e220000000a00 */
[----:B----4-:R-:W-:-:S06]  /*0210*/  ULEA UR7, UR5, UR4, 0x18 ;  /* 0x0000000405077291 */ /* 0x010fcc000f8ec0ff */
[----:B------:R-:W-:-:S04]  /*0220*/  LEA R22, R24, UR7, 0x7 ;  /* 0x0000000718167c11 */ /* 0x000fc8000f8e38ff */
[----:B------:R-:W-:Y:S01]  /*0230*/  LEA R11, R2, R22, 0x2 ;  /* 0x00000016020b7211 */ /* 0x000fe200078e10ff */
[----:B0-----:R-:W-:-:S04]  /*0240*/  @!P1 IMAD.WIDE R8, R18, 0x4, R4 ;  /* 0x0000000412089825 */ /* 0x001fc800078e0204 */
[----:B--2---:R-:W-:Y:S01]  /*0250*/  STS [R11], R10 ;  /* 0x0000000a0b007388 */ /* 0x004fe20000000800 */
[----:B------:R-:W-:Y:S06]  /*0260*/  BAR.SYNC.DEFER_BLOCKING 0x0 ;  /* 0x0000000000007b1d */ /* 0x000fec0000010000 */
[----:B------:R-:W2:Y:S01]  /*0270*/  @!P1 LDG.E R26, desc[UR8][R8.64] ;  /* 0x00000008081a9981 */ /* 0x000ea2000c1e1900 */
[----:B------:R-:W-:-:S04]  /*0280*/  UIADD3 UR4, UPT, UPT, UR4, 0x1000, URZ ;  /* 0x0000100004047890 */ /* 0x000fc8000fffe0ff */
[----:B------:R-:W-:-:S06]  /*0290*/  ULEA UR4, UR5, UR4, 0x18 ;  /* 0x0000000405047291 */ /* 0x000fcc000f8ec0ff */
[----:B------:R-:W-:-:S04]  /*02a0*/  LEA R20, R2, UR4, 0x2 ;  /* 0x0000000402147c11 */ /* 0x000fc8000f8e10ff */
[----:B------:R-:W-:Y:S01]  /*02b0*/  LEA R3, R24, R20, 0x7 ;  /* 0x0000001418037211 */ /* 0x000fe200078e38ff */
[----:B------:R-:W0:Y:S04]  /*02c0*/  LDCU.64 UR4, c[0x0][0x388] ;  /* 0x00007100ff0477ac */ /* 0x000e280008000a00 */
[----:B--2---:R-:W-:Y:S01]  /*02d0*/  STS [R3], R26 ;  /* 0x0000001a03007388 */ /* 0x004fe20000000800 */
[----:B------:R-:W-:Y:S06]  /*02e0*/  BAR.SYNC.DEFER_BLOCKING 0x0 ;  /* 0x0000000000007b1d */ /* 0x000fec0000010000 */
[----:B------:R-:W-:Y:S04]  /*02f0*/  LDS R13, [R20] ;  /* 0x00000000140d7984 */ /* 0x000fe80000000800 */
[----:B------:R-:W1:Y:S04]  /*0300*/  LDS.128 R4, [R22] ;  /* 0x0000000016047984 */ /* 0x000e680000000c00 */
[----:B------:R-:W2:Y:S04]  /*0310*/  LDS R15, [R20+0x80] ;  /* 0x00008000140f7984 */ /* 0x000ea80000000800 */
[----:B------:R-:W3:Y:S04]  /*0320*/  LDS R28, [R20+0x100] ;  /* 0x00010000141c7984 */ /* 0x000ee80000000800 */
[----:B------:R-:W4:Y:S04]  /*0330*/  LDS R14, [R20+0x180] ;  /* 0x00018000140e7984 */ /* 0x000f280000000800 */
[----:B------:R-:W-:Y:S04]  /*0340*/  LDS R25, [R20+0x200] ;  /* 0x0002000014197984 */ /* 0x000fe80000000800 */
[----:B------:R-:W5:Y:S04]  /*0350*/  LDS.128 R8, [R22+0x10] ;  /* 0x0000100016087984 */ /* 0x000f680000000c00 */
[----:B------:R-:W0:Y:S04]  /*0360*/  LDS R12, [R20+0x280] ;  /* 0x00028000140c7984 */ /* 0x000e280000000800 */
[----:B------:R-:W-:Y:S01]  /*0370*/  LDS R26, [R20+0x580] ;  /* 0x00058000141a7984 */ /* 0x000fe20000000800 */
[----:B-1----:R-:W-:-:S03]  /*0380*/  FFMA R4, R4, R13, RZ ;  /* 0x0000000d04047223 */ /* 0x002fc600000000ff */
[----:B------:R-:W1:Y:S01]  /*0390*/  LDS R13, [R20+0x300] ;  /* 0x00030000140d7984 */ /* 0x000e620000000800 */
[----:B--2---:R-:W-:-:S03]  /*03a0*/  FFMA R5, R15, R5, R4 ;  /* 0x000000050f057223 */ /* 0x004fc60000000004 */
[----:B------:R-:W-:Y:S01]  /*03b0*/  LDS R15, [R20+0x400] ;  /* 0x00040000140f7984 */ /* 0x000fe20000000800 */
[----:B---3--:R-:W-:-:S03]  /*03c0*/  FFMA R5, R28, R6, R5 ;  /* 0x000000061c057223 */ /* 0x008fc60000000005 */
[----:B------:R-:W2:Y:S01]  /*03d0*/  LDS R28, [R20+0x380] ;  /* 0x00038000141c7984 */ /* 0x000ea20000000800 */
[----:B----4-:R-:W-:-:S03]  /*03e0*/  FFMA R27, R14, R7, R5 ;  /* 0x000000070e1b7223 */ /* 0x010fc60000000005 */
[----:B------:R-:W3:Y:S04]  /*03f0*/  LDS.128 R4, [R22+0x20] ;  /* 0x0000200016047984 */ /* 0x000ee80000000c00 */
[----:B------:R-:W4:Y:S01]  /*0400*/  LDS R14, [R20+0x480] ;  /* 0x00048000140e7984 */ /* 0x000f220000000800 */
[----:B-----5:R-:W-:-:S04]  /*0410*/  FFMA R25, R8, R25, R27 ;  /* 0x0000001908197223 */ /* 0x020fc8000000001b */
[----:B0-----:R-:W-:Y:S02]  /*0420*/  FFMA R12, R12, R9, R25 ;  /* 0x000000090c0c7223 */ /* 0x001fe40000000019 */
[----:B------:R-:W0:Y:S02]  /*0430*/  LDS R25, [R20+0x500] ;  /* 0x0005000014197984 */ /* 0x000e240000000800 */
[----:B-1----:R-:W-:Y:S02]  /*0440*/  FFMA R13, R13, R10, R12 ;  /* 0x0000000a0d0d7223 */ /* 0x002fe4000000000c */
[----:B------:R-:W-:Y:S02]  /*0450*/  LDS R12, [R20+0x680] ;  /* 0x00068000140c7984 */ /* 0x000fe40000000800 */
[----:B--2---:R-:W-:Y:S02]  /*0460*/  FFMA R27, R28, R11, R13 ;  /* 0x0000000b1c1b7223 */ /* 0x004fe4000000000d */
[----:B------:R-:W-:Y:S02]  /*0470*/  LDS R13, [R20+0x600] ;  /* 0x00060000140d7984 */ /* 0x000fe40000000800 */
[----:B---3--:R-:W-:-:S02]  /*0480*/  FFMA R27, R4, R15, R27 ;  /* 0x0000000f041b7223 */ /* 0x008fc4000000001b */
[----:B------:R-:W1:Y:S02]  /*0490*/  LDS.128 R8, [R22+0x30] ;  /* 0x0000300016087984 */ /* 0x000e640000000c00 */
[----:B----4-:R-:W-:Y:S02]  /*04a0*/  FFMA R4, R14, R5, R27 ;  /* 0x000000050e047223 */ /* 0x010fe4000000001b */
[----:B------:R-:W2:Y:S04]  /*04b0*/  LDS R15, [R20+0x700] ;  /* 0x00070000140f7984 */ /* 0x000ea80000000800 */
[----:B------:R-:W3:Y:S01]  /*04c0*/  LDS R14, [R20+0x780] ;  /* 0x00078000140e7984 */ /* 0x000ee20000000800 */
[----:B0-----:R-:W-:-:S03]  /*04d0*/  FFMA R25, R25, R6, R4 ;  /* 0x0000000619197223 */ /* 0x001fc60000000004 */
[----:B------:R-:W-:Y:S01]  /*04e0*/  LDS R28, [R20+0x980] ;  /* 0x00098000141c7984 */ /* 0x000fe20000000800 */
[----:B------:R-:W-:-:S03]  /*04f0*/  FFMA R27, R26, R7, R25 ;  /* 0x000000071a1b7223 */ /* 0x000fc60000000019 */
[----:B------:R-:W-:Y:S04]  /*0500*/  LDS R25, [R20+0x800] ;  /* 0x0008000014197984 */ /* 0x000fe80000000800 */
[----:B------:R-:W0:Y:S04]  /*0510*/  LDS.128 R4, [R22+0x40] ;  /* 0x0000400016047984 */ /* 0x000e280000000c00 */
[----:B------:R-:W4:Y:S01]  /*0520*/  LDS R26, [R20+0x880] ;  /* 0x00088000141a7984 */ /* 0x000f220000000800 */
[----:B-1----:R-:W-:-:S04]  /*0530*/  FFMA R13, R8, R13, R27 ;  /* 0x0000000d080d7223 */ /* 0x002fc8000000001b */
[----:B------:R-:W-:Y:S02]  /*0540*/  FFMA R12, R12, R9, R13 ;  /* 0x000000090c0c7223 */ /* 0x000fe4000000000d */
[----:B------:R-:W1:Y:S02]  /*0550*/  LDS R13, [R20+0x900] ;  /* 0x00090000140d7984 */ /* 0x000e640000000800 */
[----:B--2---:R-:W-:Y:S02]  /*0560*/  FFMA R15, R15, R10, R12 ;  /* 0x0000000a0f0f7223 */ /* 0x004fe4000000000c */
[----:B------:R-:W-:Y:S02]  /*0570*/  LDS R12, [R20+0xa80] ;  /* 0x000a8000140c7984 */ /* 0x000fe40000000800 */
[----:B---3--:R-:W-:Y:S02]  /*0580*/  FFMA R27, R14, R11, R15 ;  /* 0x0000000b0e1b7223 */ /* 0x008fe4000000000f */
[----:B------:R-:W-:Y:S04]  /*0590*/  LDS R15, [R20+0xa00] ;  /* 0x000a0000140f7984 */ /* 0x000fe80000000800 */
[----:B------:R-:W2:Y:S01]  /*05a0*/  LDS.128 R8, [R22+0x50] ;  /* 0x0000500016087984 */ /* 0x000ea20000000c00 */
[----:B0-----:R-:W-:-:S03]  /*05b0*/  FFMA R25, R4, R25, R27 ;  /* 0x0000001904197223 */ /* 0x001fc6000000001b */
[----:B------:R-:W-:Y:S01]  /*05c0*/  LDS R14, [R20+0xb80] ;  /* 0x000b8000140e7984 */ /* 0x000fe20000000800 */
[----:B----4-:R-:W-:-:S03]  /*05d0*/  FFMA R26, R26, R5, R25 ;  /* 0x000000051a1a7223 */ /* 0x010fc60000000019 */
[----:B------:R-:W0:Y:S04]  /*05e0*/  LDS R25, [R20+0xb00] ;  /* 0x000b000014197984 */ /* 0x000e280000000800 */
[----:B------:R-:W-:Y:S01]  /*05f0*/  LDS R27, [R20+0xc00] ;  /* 0x000c0000141b7984 */ /* 0x000fe20000000800 */
[----:B-1----:R-:W-:-:S03]  /*0600*/  FFMA R13, R13, R6, R26 ;  /* 0x000000060d0d7223 */ /* 0x002fc6000000001a */
[----:B------:R-:W-:Y:S01]  /*0610*/  LDS R26, [R20+0xf00] ;  /* 0x000f0000141a7984 */ /* 0x000fe20000000800 */
[----:B------:R-:W-:-:S03]  /*0620*/  FFMA R13, R28, R7, R13 ;  /* 0x000000071c0d7223 */ /* 0x000fc6000000000d */
[----:B------:R-:W1:Y:S01]  /*0630*/  LDS.128 R4, [R22+0x60] ;  /* 0x0000600016047984 */ /* 0x000e620000000c00 */
[----:B--2---:R-:W-:-:S03]  /*0640*/  FFMA R15, R8, R15, R13 ;  /* 0x0000000f080f7223 */ /* 0x004fc6000000000d */
[----:B------:R-:W2:Y:S01]  /*0650*/  LDS R8, [R20+0xc80] ;  /* 0x000c800014087984 */ /* 0x000ea20000000800 */
[----:B------:R-:W-:Y:S01]  /*0660*/  FFMA R12, R12, R9, R15 ;  /* 0x000000090c0c7223 */ /* 0x000fe2000000000f */
[----:B------:R-:W-:Y:S02]  /*0670*/  IADD3 R9, P1, PT, R21, R19, RZ ;  /* 0x0000001315097210 */ /* 0x000fe40007f3e0ff */
[----:B------:R-:W3:Y:S01]  /*0680*/  LDS R13, [R20+0xd00] ;  /* 0x000d0000140d7984 */ /* 0x000ee20000000800 */
[----:B0-----:R-:W-:Y:S01]  /*0690*/  FFMA R25, R25, R10, R12 ;  /* 0x0000000a19197223 */ /* 0x001fe2000000000c */
[----:B------:R-:W-:Y:S02]  /*06a0*/  LEA.HI.X.SX32 R10, R19, RZ, 0x1, P1 ;  /* 0x000000ff130a7211 */ /* 0x000fe400008f0eff */
[----:B------:R-:W-:Y:S01]  /*06b0*/  LDS R12, [R20+0xe80] ;  /* 0x000e8000140c7984 */ /* 0x000fe20000000800 */
[C---:B------:R-:W-:Y:S01]  /*06c0*/  LEA R28, P2, R9.reuse, UR4, 0x2 ;  /* 0x00000004091c7c11 */ /* 0x040fe2000f8410ff */
[----:B------:R-:W-:Y:S01]  /*06d0*/  FFMA R11, R14, R11, R25 ;  /* 0x0000000b0e0b7223 */ /* 0x000fe20000000019 */
[----:B------:R-:W-:Y:S01]  /*06e0*/  MOV R14, RZ ;  /* 0x000000ff000e7202 */ /* 0x000fe20000000f00 */
[----:B------:R-:W-:Y:S01]  /*06f0*/  LDS R25, [R20+0xf80] ;  /* 0x000f800014197984 */ /* 0x000fe20000000800 */
[----:B------:R-:W-:Y:S01]  /*0700*/  LEA.HI.X R29, R9, UR5, R10, 0x2, P2 ;  /* 0x00000005091d7c11 */ /* 0x000fe200090f140a */
[----:B-1----:R-:W-:Y:S01]  /*0710*/  FFMA R11, R4, R27, R11 ;  /* 0x0000001b040b7223 */ /* 0x002fe2000000000b */
[----:B------:R-:W-:-:S04]  /*0720*/  IADD3 R4, PT, PT, R21, 0x20, RZ ;  /* 0x0000002015047810 */ /* 0x000fc80007ffe0ff */
[----:B------:R-:W-:Y:S01]  /*0730*/  ISETP.GE.OR P1, PT, R4, R17, P0 ;  /* 0x000000110400720c */ /* 0x000fe20000726670 */
[----:B--2---:R-:W-:Y:S02]  /*0740*/  FFMA R8, R8, R5, R11 ;  /* 0x0000000508087223 */ /* 0x004fe4000000000b */
[----:B------:R-:W0:Y:S02]  /*0750*/  LDS R5, [R20+0xd80] ;  /* 0x000d800014057984 */ /* 0x000e240000000800 */
[----:B---3--:R-:W-:Y:S02]  /*0760*/  FFMA R6, R13, R6, R8 ;  /* 0x000000060d067223 */ /* 0x008fe40000000008 */
[----:B------:R-:W-:Y:S04]  /*0770*/  LDS R13, [R20+0xe00] ;  /* 0x000e0000140d7984 */ /* 0x000fe80000000800 */
[----:B------:R-:W1:Y:S01]  /*0780*/  LDS.128 R8, [R22+0x70] ;  /* 0x0000700016087984 */ /* 0x000e620000000c00 */
[----:B------:R-:W-:Y:S06]  /*0790*/  BAR.SYNC.DEFER_BLOCKING 0x0 ;  /* 0x0000000000007b1d */ /* 0x000fec0000010000 */
[----:B------:R-:W2:Y:S01]  /*07a0*/  @!P1 LDG.E R14, desc[UR8][R28.64+0x80] ;  /* 0x000080081c0e9981 */ /* 0x000ea2000c1e1900 */
[----:B0-----:R-:W-:-:S04]  /*07b0*/  FFMA R5, R5, R7, R6 ;  /* 0x0000000705057223 */ /* 0x001fc80000000006 */
[----:B-1----:R-:W-:-:S04]  /*07c0*/  FFMA R13, R8, R13, R5 ;  /* 0x0000000d080d7223 */ /* 0x002fc80000000005 */
[----:B------:R-:W-:-:S04]  /*07d0*/  FFMA R9, R12, R9, R13 ;  /* 0x000000090c097223 */ /* 0x000fc8000000000d */
[----:B------:R-:W-:Y:S01]  /*07e0*/  FFMA R10, R26, R10, R9 ;  /* 0x0000000a1a0a7223 */ /* 0x000fe20000000009 */
[----:B------:R-:W-:Y:S01]  /*07f0*/  MOV R26, RZ ;  /* 0x000000ff001a7202 */ /* 0x000fe20000000f00 */
[----:B--2---:R-:W-:Y:S01]  /*0800*/  STS [R3], R14 ;  /* 0x0000000e03007388 */ /* 0x004fe20000000800 */
[----:B------:R-:W-:Y:S06]  /*0810*/  BAR.SYNC.DEFER_BLOCKING 0x0 ;  /* 0x0000000000007b1d */ /* 0x000fec0000010000 */
[----:B------:R-:W-:Y:S04]  /*0820*/  LDS R15, [R20] ;  /* 0x00000000140f7984 */ /* 0x000fe80000000800 */
[----:B------:R-:W0:Y:S04]  /*0830*/  LDS.128 R4, [R22] ;  /* 0x0000000016047984 */ /* 0x000e280000000c00 */
[----:B------:R-:W-:Y:S04]  /*0840*/  LDS R8, [R20+0x200] ;  /* 0x0002000014087984 */ /* 0x000fe80000000800 */
[----:B------:R-:W-:Y:S04]  /*0850*/  LDS R13, [R20+0x280] ;  /* 0x00028000140d7984 */ /* 0x000fe80000000800 */
[----:B------:R-:W-:Y:S01]  /*0860*/  LDS R9, [R20+0xf00] ;  /* 0x000f000014097984 */ /* 0x000fe20000000800 */
[----:B0-----:R-:W-:-:S03]  /*0870*/  FFMA R4, R4, R15, RZ ;  /* 0x0000000f04047223 */ /* 0x001fc600000000ff */
[----:B------:R-:W0:Y:S02]  /*0880*/  LDS R15, [R20+0x80] ;  /* 0x00008000140f7984 */ /* 0x000e240000000800 */
[----:B0-----:R-:W-:Y:S02]  /*0890*/  FFMA R5, R15, R5, R4 ;  /* 0x000000050f057223 */ /* 0x001fe40000000004 */
[----:B------:R-:W0:Y:S04]  /*08a0*/  LDS R4, [R20+0x100] ;  /* 0x0001000014047984 */ /* 0x000e280000000800 */
[----:B------:R-:W1:Y:S01]  /*08b0*/  LDS R15, [R20+0x180] ;  /* 0x00018000140f7984 */ /* 0x000e620000000800 */
[----:B0-----:R-:W-:-:S04]  /*08c0*/  FFMA R4, R4, R6, R5 ;  /* 0x0000000604047223 */ /* 0x001fc80000000005 */
[----:B-1----:R-:W-:Y:S02]  /*08d0*/  FFMA R15, R15, R7, R4 ;  /* 0x000000070f0f7223 */ /* 0x002fe40000000004 */
[----:B------:R-:W0:Y:S02]  /*08e0*/  LDS.128 R4, [R22+0x10] ;  /* 0x0000100016047984 */ /* 0x000e240000000c00 */
[----:B0-----:R-:W-:Y:S02]  /*08f0*/  FFMA R4, R4, R8, R15 ;  /* 0x0000000804047223 */ /* 0x001fe4000000000f */
[----:B------:R-:W0:Y:S02]  /*0900*/  LDS R8, [R20+0x300] ;  /* 0x0003000014087984 */ /* 0x000e240000000800 */
[----:B------:R-:W-:Y:S02]  /*0910*/  FFMA R5, R13, R5, R4 ;  /* 0x000000050d057223 */ /* 0x000fe40000000004 */
[----:B------:R-:W1:Y:S04]  /*0920*/  LDS R15, [R20+0x380] ;  /* 0x00038000140f7984 */ /* 0x000e680000000800 */
[----:B------:R-:W-:Y:S01]  /*0930*/  LDS R13, [R20+0x480] ;  /* 0x00048000140d7984 */ /* 0x000fe20000000800 */
[----:B0-----:R-:W-:-:S03]  /*0940*/  FFMA R6, R8, R6, R5 ;  /* 0x0000000608067223 */ /* 0x001fc60000000005 */
[----:B------:R-:W-:Y:S01]  /*0950*/  LDS R8, [R20+0x400] ;  /* 0x0004000014087984 */ /* 0x000fe20000000800 */
[----:B-1----:R-:W-:-:S03]  /*0960*/  FFMA R15, R15, R7, R6 ;  /* 0x000000070f0f7223 */ /* 0x002fc60000000006 */
        /* <DEDUP_REMOVED lines=39> */
[----:B------:R-:W-:Y:S01]  /*0be0*/  FFMA R5, R13, R5, R4 ;  /* 0x000000050d057223 */ /* 0x000fe20000000004 */
[----:B------:R-:W-:Y:S01]  /*0bf0*/  IADD3 R4, PT, PT, R21, 0x40, RZ ;  /* 0x0000004015047810 */ /* 0x000fe20007ffe0ff */
[----:B------:R-:W1:Y:S03]  /*0c00*/  LDS R15, [R20+0xd80] ;  /* 0x000d8000140f7984 */ /* 0x000e660000000800 */
[----:B------:R-:W-:Y:S01]  /*0c10*/  ISETP.GE.OR P0, PT, R4, R17, P0 ;  /* 0x000000110400720c */ /* 0x000fe20000706670 */
[----:B0-----:R-:W-:-:S02]  /*0c20*/  FFMA R6, R8, R6, R5 ;  /* 0x0000000608067223 */ /* 0x001fc40000000005 */
[----:B------:R-:W-:Y:S02]  /*0c30*/  LDS R5, [R20+0xe00] ;  /* 0x000e000014057984 */ /* 0x000fe40000000800 */
[----:B-1----:R-:W-:Y:S02]  /*0c40*/  FFMA R7, R15, R7, R6 ;  /* 0x000000070f077223 */ /* 0x002fe40000000006 */
[----:B------:R-:W0:Y:S04]  /*0c50*/  LDS.128 R12, [R22+0x70] ;  /* 0x00007000160c7984 */ /* 0x000e280000000c00 */
[----:B------:R-:W-:Y:S01]  /*0c60*/  LDS R8, [R20+0xf80] ;  /* 0x000f800014087984 */ /* 0x000fe20000000800 */
[----:B0-----:R-:W-:-:S03]  /*0c70*/  FFMA R12, R12, R5, R7 ;  /* 0x000000050c0c7223 */ /* 0x001fc60000000007 */
[----:B------:R-:W0:Y:S01]  /*0c80*/  LDS R5, [R20+0xe80] ;  /* 0x000e800014057984 */ /* 0x000e220000000800 */
[----:B------:R-:W-:Y:S06]  /*0c90*/  BAR.SYNC.DEFER_BLOCKING 0x0 ;  /* 0x0000000000007b1d */ /* 0x000fec0000010000 */
[----:B------:R-:W2:Y:S01]  /*0ca0*/  @!P0 LDG.E R26, desc[UR8][R28.64+0x100] ;  /* 0x000100081c1a8981 */ /* 0x000ea2000c1e1900 */
[----:B------:R-:W-:Y:S01]  /*0cb0*/  UIADD3 UR4, UPT, UPT, UR6, 0x1f, URZ ;  /* 0x0000001f06047890 */ /* 0x000fe2000fffe0ff */
[----:B------:R-:W-:Y:S01]  /*0cc0*/  LEA R18, R17, R18, 0x5 ;  /* 0x0000001211127211 */ /* 0x000fe200078e28ff */
[----:B------:R-:W-:-:S02]  /*0cd0*/  FFMA R10, R25, R11, R10 ;  /* 0x0000000b190a7223 */ /* 0x000fc4000000000a */
[----:B------:R-:W-:-:S04]  /*0ce0*/  USHF.R.U32.HI UR4, URZ, 0x5, UR4 ;  /* 0x00000005ff047899 */ /* 0x000fc80008011604 */
[----:B------:R-:W-:Y:S01]  /*0cf0*/  UIADD3 UR4, UPT, UPT, -UR4, 0x1, URZ ;  /* 0x0000000104047890 */ /* 0x000fe2000fffe1ff */
[----:B0-----:R-:W-:-:S03]  /*0d00*/  FFMA R13, R5, R13, R12 ;  /* 0x0000000d050d7223 */ /* 0x001fc6000000000c */
[----:B------:R-:W-:Y:S01]  /*0d10*/  UISETP.NE.AND UP0, UPT, UR4, URZ, UPT ;  /* 0x000000ff0400728c */ /* 0x000fe2000bf05270 */
[----:B------:R-:W-:Y:S01]  /*0d20*/  FFMA R9, R9, R14, R13 ;  /* 0x0000000e09097223 */ /* 0x000fe2000000000d */
[----:B--2---:R0:W-:Y:S01]  /*0d30*/  STS [R3], R26 ;  /* 0x0000001a03007388 */ /* 0x0041e20000000800 */
[----:B------:R-:W-:Y:S01]  /*0d40*/  BAR.SYNC.DEFER_BLOCKING 0x0 ;  /* 0x0000000000007b1d */ /* 0x000fe20000010000 */
[----:B0-----:R-:W-:Y:S01]  /*0d50*/  LEA R26, R17, R19, 0x5 ;  /* 0x00000013111a7211 */ /* 0x001fe200078e28ff */
[----:B------:R-:W-:-:S04]  /*0d60*/  FFMA R17, R8, R15, R9 ;  /* 0x0000000f08117223 */ /* 0x000fc80000000009 */
[----:B------:R-:W-:Y:S04]  /*0d70*/  LDS R27, [R20] ;  /* 0x00000000141b7984 */ /* 0x000fe80000000800 */
[----:B------:R-:W0:Y:S04]  /*0d80*/  LDS.128 R4, [R22] ;  /* 0x0000000016047984 */ /* 0x000e280000000c00 */
[----:B------:R-:W1:Y:S01]  /*0d90*/  LDS R12, [R20+0x80] ;  /* 0x00008000140c7984 */ /* 0x000e620000000800 */
[----:B0-----:R-:W-:-:S03]  /*0da0*/  FFMA R4, R4, R27, RZ ;  /* 0x0000001b04047223 */ /* 0x001fc600000000ff */
[----:B------:R-:W-:Y:S01]  /*0db0*/  LDS R27, [R20+0x180] ;  /* 0x00018000141b7984 */ /* 0x000fe20000000800 */
[----:B-1----:R-:W-:-:S03]  /*0dc0*/  FFMA R5, R12, R5, R4 ;  /* 0x000000050c057223 */ /* 0x002fc60000000004 */
[----:B------:R-:W0:Y:S04]  /*0dd0*/  LDS R4, [R20+0x100] ;  /* 0x0001000014047984 */ /* 0x000e280000000800 */
[----:B------:R-:W-:Y:S01]  /*0de0*/  LDS R12, [R20+0x200] ;  /* 0x00020000140c7984 */ /* 0x000fe20000000800 */
[----:B0-----:R-:W-:-:S04]  /*0df0*/  FFMA R4, R4, R6, R5 ;  /* 0x0000000604047223 */ /* 0x001fc80000000005 */
[----:B------:R-:W-:Y:S02]  /*0e00*/  FFMA R27, R27, R7, R4 ;  /* 0x000000071b1b7223 */ /* 0x000fe40000000004 */
[----:B------:R-:W0:Y:S02]  /*0e10*/  LDS.128 R4, [R22+0x10] ;  /* 0x0000100016047984 */ /* 0x000e240000000c00 */
[----:B0-----:R-:W-:Y:S02]  /*0e20*/  FFMA R4, R4, R12, R27 ;  /* 0x0000000c04047223 */ /* 0x001fe4000000001b */
[----:B------:R-:W0:Y:S04]  /*0e30*/  LDS R27, [R20+0x280] ;  /* 0x00028000141b7984 */ /* 0x000e280000000800 */
[----:B------:R-:W-:Y:S01]  /*0e40*/  LDS R12, [R20+0x400] ;  /* 0x00040000140c7984 */ /* 0x000fe20000000800 */
[----:B0-----:R-:W-:-:S03]  /*0e50*/  FFMA R5, R27, R5, R4 ;  /* 0x000000051b057223 */ /* 0x001fc60000000004 */
[----:B------:R-:W0:Y:S04]  /*0e60*/  LDS R4, [R20+0x300] ;  /* 0x0003000014047984 */ /* 0x000e280000000800 */
[----:B------:R-:W1:Y:S01]  /*0e70*/  LDS R27, [R20+0x380] ;  /* 0x00038000141b7984 */ /* 0x000e620000000800 */
[----:B0-----:R-:W-:-:S04]  /*0e80*/  FFMA R4, R4, R6, R5 ;  /* 0x0000000604047223 */ /* 0x001fc80000000005 */
[----:B-1----:R-:W-:Y:S02]  /*0e90*/  FFMA R27, R27, R7, R4 ;  /* 0x000000071b1b7223 */ /* 0x002fe40000000004 */
        /* <DEDUP_REMOVED lines=48> */
[----:B------:R-:W1:Y:S01]  /*11a0*/  LDS R12, [R20+0xf00] ;  /* 0x000f0000140c7984 */ /* 0x000e620000000800 */
[----:B0-----:R-:W-:-:S03]  /*11b0*/  FFMA R5, R27, R5, R4 ;  /* 0x000000051b057223 */ /* 0x001fc60000000004 */
[----:B------:R-:W0:Y:S01]  /*11c0*/  LDS R4, [R20+0xf80] ;  /* 0x000f800014047984 */ /* 0x000e220000000800 */
[----:B-1----:R-:W-:-:S04]  /*11d0*/  FFMA R5, R12, R6, R5 ;  /* 0x000000060c057223 */ /* 0x002fc80000000005 */
[----:B0-----:R-:W-:Y:S01]  /*11e0*/  FFMA R27, R4, R7, R5 ;  /* 0x00000007041b7223 */ /* 0x001fe20000000005 */
[----:B------:R-:W-:Y:S06]  /*11f0*/  BAR.SYNC.DEFER_BLOCKING 0x0 ;  /* 0x0000000000007b1d */ /* 0x000fec0000010000 */
[----:B------:R-:W-:Y:S05]  /*1200*/  BRA.U !UP0, `(.L_x_0) ;  /* 0x00000011082c7547 */ /* 0x000fea000b800000 */
[----:B------:R-:W-:Y:S01]  /*1210*/  IADD3 R24, PT, PT, R24, 0x20, RZ ;  /* 0x0000002018187810 */ /* 0x000fe20007ffe0ff */
[----:B------:R-:W0:Y:S01]  /*1220*/  LDCU.64 UR10, c[0x0][0x388] ;  /* 0x00007100ff0a77ac */ /* 0x000e220008000a00 */
[----:B------:R-:W-:Y:S02]  /*1230*/  IADD3 R7, PT, PT, R16, 0x20, RZ ;  /* 0x0000002010077810 */ /* 0x000fe40007ffe0ff */
[----:B------:R-:W-:Y:S01]  /*1240*/  MOV R25, R18 ;  /* 0x0000001200197202 */ /* 0x000fe20000000f00 */
[----:B------:R-:W1:Y:S01]  /*1250*/  LDCU.64 UR6, c[0x0][0x398] ;  /* 0x00007300ff0677ac */ /* 0x000e620008000a00 */
[----:B------:R-:W-:-:S07]  /*1260*/  IADD3 R6, PT, PT, R2, 0x20, RZ ;  /* 0x0000002002067810 */ /* 0x000fce0007ffe0ff */
.L_x_1:
[----:B-1----:R-:W-:Y:S01]  /*1270*/  ISETP.GE.AND P0, PT, R6, UR7, PT ;  /* 0x0000000706007c0c */ /* 0x002fe2000bf06270 */
[----:B------:R-:W-:-:S03]  /*1280*/  HFMA2 R16, -RZ, RZ, 0, 0 ;  /* 0x00000000ff107431 */ /* 0x000fc600000001ff */
[----:B------:R-:W-:-:S13]  /*1290*/  ISETP.GE.OR P0, PT, R23, UR6, P0 ;  /* 0x0000000617007c0c */ /* 0x000fda0008706670 */
[----:B------:R-:W1:Y:S02]  /*12a0*/  @!P0 LDC.64 R4, c[0x0][0x380] ;  /* 0x0000e000ff048b82 */ /* 0x000e640000000a00 */
[----:B-1----:R-:W-:-:S06]  /*12b0*/  @!P0 IMAD.WIDE.U32 R12, R7, 0x4, R4 ;  /* 0x00000004070c8825 */ /* 0x002fcc00078e0004 */
[----:B------:R-:W1:Y:S01]  /*12c0*/  LDC.64 R4, c[0x0][0x3a0] ;  /* 0x0000e800ff047b82 */ /* 0x000e620000000a00 */
[----:B------:R-:W2:Y:S01]  /*12d0*/  @!P0 LDG.E R16, desc[UR8][R12.64] ;  /* 0x000000080c108981 */ /* 0x000ea2000c1e1900 */
[----:B------:R-:W-:Y:S02]  /*12e0*/  LEA R28, R2, R22, 0x2 ;  /* 0x00000016021c7211 */ /* 0x000fe400078e10ff */
[----:B------:R-:W-:Y:S02]  /*12f0*/  MOV R18, RZ ;  /* 0x000000ff00127202 */ /* 0x000fe40000000f00 */
[----:B-1----:R-:W-:-:S04]  /*1300*/  ISETP.GE.AND P0, PT, R24, R4, PT ;  /* 0x000000041800720c */ /* 0x002fc80003f06270 */
[----:B------:R-:W-:-:S13]  /*1310*/  ISETP.GE.OR P1, PT, R21, R5, P0 ;  /* 0x000000051500720c */ /* 0x000fda0000726670 */
[----:B------:R-:W1:Y:S02]  /*1320*/  @!P1 LDC.64 R8, c[0x0][0x388] ;  /* 0x0000e200ff089b82 */ /* 0x000e640000000a00 */
[----:B-1----:R-:W-:Y:S01]  /*1330*/  @!P1 IMAD.WIDE R8, R25, 0x4, R8 ;  /* 0x0000000419089825 */ /* 0x002fe200078e0208 */
[----:B--2---:R-:W-:Y:S05]  /*1340*/  STS [R28], R16 ;  /* 0x000000101c007388 */ /* 0x004fea0000000800 */
[----:B------:R-:W-:Y:S06]  /*1350*/  BAR.SYNC.DEFER_BLOCKING 0x0 ;  /* 0x0000000000007b1d */ /* 0x000fec0000010000 */
[----:B------:R-:W2:Y:S04]  /*1360*/  @!P1 LDG.E R18, desc[UR8][R8.64] ;  /* 0x0000000808129981 */ /* 0x000ea8000c1e1900 */
[----:B--2---:R-:W-:Y:S01]  /*1370*/  STS [R3], R18 ;  /* 0x0000001203007388 */ /* 0x004fe20000000800 */
[----:B------:R-:W-:Y:S06]  /*1380*/  BAR.SYNC.DEFER_BLOCKING 0x0 ;  /* 0x0000000000007b1d */ /* 0x000fec0000010000 */
[----:B------:R-:W-:Y:S04]  /*1390*/  LDS R11, [R20] ;  /* 0x00000000140b7984 */ /* 0x000fe80000000800 */
[----:B------:R-:W1:Y:S04]  /*13a0*/  LDS.128 R12, [R22] ;  /* 0x00000000160c7984 */ /* 0x000e680000000c00 */
[----:B------:R-:W2:Y:S04]  /*13b0*/  LDS R29, [R20+0x80] ;  /* 0x00008000141d7984 */ /* 0x000ea80000000800 */
[----:B------:R-:W3:Y:S04]  /*13c0*/  LDS R19, [R20+0x100] ;  /* 0x0001000014137984 */ /* 0x000ee80000000800 */
[----:B------:R-:W4:Y:S01]  /*13d0*/  LDS R4, [R20+0x180] ;  /* 0x0001800014047984 */ /* 0x000f220000000800 */
[----:B-1----:R-:W-:-:S03]  /*13e0*/  FFMA R12, R12, R11, R10 ;  /* 0x0000000b0c0c7223 */ /* 0x002fc6000000000a */
[----:B------:R-:W-:Y:S01]  /*13f0*/  LDS.128 R8, [R22+0x10] ;  /* 0x0000100016087984 */ /* 0x000fe20000000c00 */
[----:B--2---:R-:W-:-:S03]  /*1400*/  FFMA R16, R29, R13, R12 ;  /* 0x0000000d1d107223 */ /* 0x004fc6000000000c */
[----:B------:R-:W1:Y:S01]  /*1410*/  LDS R13, [R20+0x200] ;  /* 0x00020000140d7984 */ /* 0x000e620000000800 */
[----:B---3--:R-:W-:-:S03]  /*1420*/  FFMA R19, R19, R14, R16 ;  /* 0x0000000e13137223 */ /* 0x008fc60000000010 */
[----:B------:R-:W2:Y:S01]  /*1430*/  LDS R12, [R20+0x280] ;  /* 0x00028000140c7984 */ /* 0x000ea20000000800 */
[----:B----4-:R-:W-:-:S03]  /*1440*/  FFMA R15, R4, R15, R19 ;  /* 0x0000000f040f7223 */ /* 0x010fc60000000013 */
[----:B------:R-:W3:Y:S04]  /*1450*/  LDS R19, [R20+0x300] ;  /* 0x0003000014137984 */ /* 0x000ee80000000800 */
[----:B------:R-:W4:Y:S01]  /*1460*/  LDS R4, [R20+0x380] ;  /* 0x0003800014047984 */ /* 0x000f220000000800 */
[----:B-1----:R-:W-:-:S03]  /*1470*/  FFMA R13, R8, R13, R15 ;  /* 0x0000000d080d7223 */ /* 0x002fc6000000000f */
[----:B------:R-:W-:Y:S01]  /*1480*/  LDS R8, [R20+0x480] ;  /* 0x0004800014087984 */ /* 0x000fe20000000800 */
[----:B--2---:R-:W-:-:S03]  /*1490*/  FFMA R16, R12, R9, R13 ;  /* 0x000000090c107223 */ /* 0x004fc6000000000d */
[----:B------:R-:W-:Y:S01]  /*14a0*/  LDS R9, [R20+0x400] ;  /* 0x0004000014097984 */ /* 0x000fe20000000800 */
[----:B---3--:R-:W-:-:S03]  /*14b0*/  FFMA R19, R19, R10, R16 ;  /* 0x0000000a13137223 */ /* 0x008fc60000000010 */
[----:B------:R-:W1:Y:S01]  /*14c0*/  LDS.128 R12, [R22+0x20] ;  /* 0x00002000160c7984 */ /* 0x000e620000000c00 */
[----:B----4-:R-:W-:-:S03]  /*14d0*/  FFMA R11, R4, R11, R19 ;  /* 0x0000000b040b7223 */ /* 0x010fc60000000013 */
[----:B------:R-:W2:Y:S04]  /*14e0*/  LDS R19, [R20+0x500] ;  /* 0x0005000014137984 */ /* 0x000ea80000000800 */
[----:B------:R-:W3:Y:S01]  /*14f0*/  LDS R4, [R20+0x580] ;  /* 0x0005800014047984 */ /* 0x000ee20000000800 */
[----:B-1----:R-:W-:-:S03]  /*1500*/  FFMA R9, R12, R9, R11 ;  /* 0x000000090c097223 */ /* 0x002fc6000000000b */
[----:B------:R-:W-:Y:S01]  /*1510*/  LDS R12, [R20+0x680] ;  /* 0x00068000140c7984 */ /* 0x000fe20000000800 */
[----:B------:R-:W-:-:S03]  /*1520*/  FFMA R16, R8, R13, R9 ;  /* 0x0000000d08107223 */ /* 0x000fc60000000009 */
[----:B------:R-:W-:Y:S01]  /*1530*/  LDS R13, [R20+0x600] ;  /* 0x00060000140d7984 */ /* 0x000fe20000000800 */
[----:B--2---:R-:W-:-:S03]  /*1540*/  FFMA R19, R19, R14, R16 ;  /* 0x0000000e13137223 */ /* 0x004fc60000000010 */
[----:B------:R-:W1:Y:S01]  /*1550*/  LDS.128 R8, [R22+0x30] ;  /* 0x0000300016087984 */ /* 0x000e620000000c00 */
[----:B---3--:R-:W-:-:S03]  /*1560*/  FFMA R15, R4, R15, R19 ;  /* 0x0000000f040f7223 */ /* 0x008fc60000000013 */
        /* <DEDUP_REMOVED lines=24> */
[----:B--2---:R-:W-:Y:S01]  /*16f0*/  FFMA R29, R19, R10, R16 ;  /* 0x0000000a131d7223 */ /* 0x004fe20000000010 */
[----:B------:R-:W-:Y:S02]  /*1700*/  HFMA2 R16, -RZ, RZ, 0, 0 ;  /* 0x00000000ff107431 */ /* 0x000fe400000001ff */
[----:B------:R-:W1:Y:S01]  /*1710*/  LDS.128 R12, [R22+0x60] ;  /* 0x00006000160c7984 */ /* 0x000e620000000c00 */
[----:B---3--:R-:W-:-:S03]  /*1720*/  FFMA R11, R4, R11, R29 ;  /* 0x0000000b040b7223 */ /* 0x008fc6000000001d */
[----:B------:R-:W2:Y:S04]  /*1730*/  LDS R19, [R20+0xd00] ;  /* 0x000d000014137984 */ /* 0x000ea80000000800 */
[----:B------:R-:W3:Y:S01]  /*1740*/  LDS R4, [R20+0xd80] ;  /* 0x000d800014047984 */ /* 0x000ee20000000800 */
[----:B-1----:R-:W-:-:S04]  /*1750*/  FFMA R9, R12, R9, R11 ;  /* 0x000000090c097223 */ /* 0x002fc8000000000b */
[----:B------:R-:W-:Y:S02]  /*1760*/  FFMA R12, R8, R13, R9 ;  /* 0x0000000d080c7223 */ /* 0x000fe40000000009 */
[----:B------:R-:W-:Y:S02]  /*1770*/  LDS R13, [R20+0xe00] ;  /* 0x000e0000140d7984 */ /* 0x000fe40000000800 */
[----:B--2---:R-:W-:Y:S01]  /*1780*/  FFMA R19, R19, R14, R12 ;  /* 0x0000000e13137223 */ /* 0x004fe2000000000c */
[C---:B------:R-:W-:Y:S01]  /*1790*/  IADD3 R12, P1, PT, R21.reuse, R26, RZ ;  /* 0x0000001a150c7210 */ /* 0x040fe20007f3e0ff */
[----:B------:R-:W1:Y:S02]  /*17a0*/  LDS.128 R8, [R22+0x70] ;  /* 0x0000700016087984 */ /* 0x000e640000000c00 */
[----:B---3--:R-:W-:Y:S01]  /*17b0*/  FFMA R15, R4, R15, R19 ;  /* 0x0000000f040f7223 */ /* 0x008fe20000000013 */
[----:B------:R-:W-:Y:S02]  /*17c0*/  IADD3 R4, PT, PT, R21, 0x20, RZ ;  /* 0x0000002015047810 */ /* 0x000fe40007ffe0ff */
[----:B------:R-:W-:-:S02]  /*17d0*/  LEA.HI.X.SX32 R19, R26, RZ, 0x1, P1 ;  /* 0x000000ff1a137211 */ /* 0x000fc400008f0eff */
[----:B0-----:R-:W-:Y:S02]  /*17e0*/  LEA R18, P2, R12, UR10, 0x2 ;  /* 0x0000000a0c127c11 */ /* 0x001fe4000f8410ff */
[----:B------:R-:W-:Y:S02]  /*17f0*/  ISETP.GE.OR P1, PT, R4, R5, P0 ;  /* 0x000000050400720c */ /* 0x000fe40000726670 */
[----:B------:R-:W-:Y:S01]  /*1800*/  LEA.HI.X R19, R12, UR11, R19, 0x2, P2 ;  /* 0x0000000b0c137c11 */ /* 0x000fe200090f1413 */
[----:B------:R-:W-:Y:S04]  /*1810*/  LDS R4, [R20+0xf80] ;  /* 0x000f800014047984 */ /* 0x000fe80000000800 */
[----:B------:R-:W-:Y:S01]  /*1820*/  LDS R12, [R20+0xf00] ;  /* 0x000f0000140c7984 */ /* 0x000fe20000000800 */
[----:B-1----:R-:W-:-:S03]  /*1830*/  FFMA R8, R8, R13, R15 ;  /* 0x0000000d08087223 */ /* 0x002fc6000000000f */
[----:B------:R-:W0:Y:S01]  /*1840*/  LDS R13, [R20+0xe80] ;  /* 0x000e8000140d7984 */ /* 0x000e220000000800 */
[----:B------:R-:W-:Y:S06]  /*1850*/  BAR.SYNC.DEFER_BLOCKING 0x0 ;  /* 0x0000000000007b1d */ /* 0x000fec0000010000 */
[----:B------:R-:W2:Y:S01]  /*1860*/  @!P1 LDG.E R16, desc[UR8][R18.64+0x80] ;  /* 0x0000800812109981 */ /* 0x000ea2000c1e1900 */
[----:B------:R-:W-:Y:S01]  /*1870*/  MOV R28, RZ ;  /* 0x000000ff001c7202 */ /* 0x000fe20000000f00 */
[----:B0-----:R-:W-:-:S04]  /*1880*/  FFMA R9, R13, R9, R8 ;  /* 0x000000090d097223 */ /* 0x001fc80000000008 */
[----:B------:R-:W-:Y:S01]  /*1890*/  FFMA R10, R12, R10, R9 ;  /* 0x0000000a0c0a7223 */ /* 0x000fe20000000009 */
[----:B--2---:R-:W-:Y:S01]  /*18a0*/  STS [R3], R16 ;  /* 0x0000001003007388 */ /* 0x004fe20000000800 */
[----:B------:R-:W-:Y:S06]  /*18b0*/  BAR.SYNC.DEFER_BLOCKING 0x0 ;  /* 0x0000000000007b1d */ /* 0x000fec0000010000 */
[----:B------:R-:W-:Y:S04]  /*18c0*/  LDS R8, [R20] ;  /* 0x0000000014087984 */ /* 0x000fe80000000800 */
[----:B------:R-:W0:Y:S04]  /*18d0*/  LDS.128 R12, [R22] ;  /* 0x00000000160c7984 */ /* 0x000e280000000c00 */
[----:B------:R-:W1:Y:S01]  /*18e0*/  LDS R9, [R20+0x80] ;  /* 0x0000800014097984 */ /* 0x000e620000000800 */
[----:B0-----:R-:W-:-:S03]  /*18f0*/  FFMA R8, R12, R8, R17 ;  /* 0x000000080c087223 */ /* 0x001fc60000000011 */
[----:B------:R-:W0:Y:S01]  /*1900*/  LDS R12, [R20+0x100] ;  /* 0x00010000140c7984 */ /* 0x000e220000000800 */
[----:B-1----:R-:W-:-:S03]  /*1910*/  FFMA R9, R9, R13, R8 ;  /* 0x0000000d09097223 */ /* 0x002fc60000000008 */
        /* <DEDUP_REMOVED lines=60> */
[----:B0-----:R-:W-:Y:S01]  /*1ce0*/  FFMA R8, R12, R8, R17 ;  /* 0x000000080c087223 */ /* 0x001fe20000000011 */
[----:B------:R-:W-:-:S03]  /*1cf0*/  IADD3 R12, PT, PT, R21, 0x40, RZ ;  /* 0x00000040150c7810 */ /* 0x000fc60007ffe0ff */
[----:B------:R-:W-:Y:S01]  /*1d00*/  FFMA R13, R9, R13, R8 ;  /* 0x0000000d090d7223 */ /* 0x000fe20000000008 */
[----:B------:R-:W-:Y:S01]  /*1d10*/  ISETP.GE.OR P0, PT, R12, R5, P0 ;  /* 0x000000050c00720c */ /* 0x000fe20000706670 */
[----:B------:R-:W-:Y:S04]  /*1d20*/  LDS R8, [R20+0xf80] ;  /* 0x000f800014087984 */ /* 0x000fe80000000800 */
[----:B------:R-:W0:Y:S01]  /*1d30*/  LDS R12, [R20+0xf00] ;  /* 0x000f0000140c7984 */ /* 0x000e220000000800 */
[----:B------:R-:W-:Y:S07]  /*1d40*/  BAR.SYNC.DEFER_BLOCKING 0x0 ;  /* 0x0000000000007b1d */ /* 0x000fee0000010000 */
[----:B------:R-:W2:Y:S01]  /*1d50*/  @!P0 LDG.E R28, desc[UR8][R18.64+0x100] ;  /* 0x00010008121c8981 */ /* 0x000ea2000c1e1900 */
[----:B------:R-:W-:Y:S01]  /*1d60*/  UIADD3 UR4, UPT, UPT, UR4, 0x1, URZ ;  /* 0x0000000104047890 */ /* 0x000fe2000fffe0ff */
[C---:B------:R-:W-:Y:S01]  /*1d70*/  LEA R26, R5.reuse, R26, 0x5 ;  /* 0x0000001a051a7211 */ /* 0x040fe200078e28ff */
[----:B------:R-:W-:Y:S01]  /*1d80*/  FFMA R10, R4, R11, R10 ;  /* 0x0000000b040a7223 */ /* 0x000fe2000000000a */
[----:B------:R-:W-:Y:S01]  /*1d90*/  LEA R25, R5, R25, 0x5 ;  /* 0x0000001905197211 */ /* 0x000fe200078e28ff */
[----:B------:R-:W-:Y:S01]  /*1da0*/  UISETP.NE.AND UP0, UPT, UR4, URZ, UPT ;  /* 0x000000ff0400728c */ /* 0x000fe2000bf05270 */
[----:B------:R-:W-:-:S02]  /*1db0*/  IADD3 R6, PT, PT, R6, 0x20, RZ ;  /* 0x0000002006067810 */ /* 0x000fc40007ffe0ff */
[----:B------:R-:W-:Y:S02]  /*1dc0*/  IADD3 R24, PT, PT, R24, 0x20, RZ ;  /* 0x0000002018187810 */ /* 0x000fe40007ffe0ff */
[----:B------:R-:W-:Y:S01]  /*1dd0*/  IADD3 R7, PT, PT, R7, 0x20, RZ ;  /* 0x0000002007077810 */ /* 0x000fe20007ffe0ff */
[----:B0-----:R-:W-:Y:S01]  /*1de0*/  FFMA R14, R12, R14, R13 ;  /* 0x0000000e0c0e7223 */ /* 0x001fe2000000000d */
[----:B--2---:R-:W-:Y:S01]  /*1df0*/  STS [R3], R28 ;  /* 0x0000001c03007388 */ /* 0x004fe20000000800 */
[----:B------:R-:W-:Y:S06]  /*1e00*/  BAR.SYNC.DEFER_BLOCKING 0x0 ;  /* 0x0000000000007b1d */ /* 0x000fec0000010000 */
[----:B------:R-:W-:Y:S04]  /*1e10*/  LDS R9, [R20] ;  /* 0x0000000014097984 */ /* 0x000fe80000000800 */
[----:B------:R-:W0:Y:S04]  /*1e20*/  LDS.128 R16, [R22] ;  /* 0x0000000016107984 */ /* 0x000e280000000c00 */
[----:B------:R-:W1:Y:S04]  /*1e30*/  LDS R13, [R20+0x80] ;  /* 0x00008000140d7984 */ /* 0x000e680000000800 */
[----:B------:R-:W2:Y:S04]  /*1e40*/  LDS R12, [R20+0x100] ;  /* 0x00010000140c7984 */ /* 0x000ea80000000800 */
[----:B------:R-:W-:Y:S01]  /*1e50*/  LDS R28, [R20+0xf00] ;  /* 0x000f0000141c7984 */ /* 0x000fe20000000800 */
[----:B0-----:R-:W-:-:S03]  /*1e60*/  FFMA R16, R16, R9, R27 ;  /* 0x0000000910107223 */ /* 0x001fc6000000001b */
[----:B------:R-:W0:Y:S01]  /*1e70*/  LDS R9, [R20+0x180] ;  /* 0x0001800014097984 */ /* 0x000e220000000800 */
[----:B-1----:R-:W-:-:S04]  /*1e80*/  FFMA R13, R13, R17, R16 ;  /* 0x000000110d0d7223 */ /* 0x002fc80000000010 */
[----:B--2---:R-:W-:Y:S02]  /*1e90*/  FFMA R12, R12, R18, R13 ;  /* 0x000000120c0c7223 */ /* 0x004fe4000000000d */
[----:B------:R-:W-:Y:S02]  /*1ea0*/  LDS R13, [R20+0x280] ;  /* 0x00028000140d7984 */ /* 0x000fe40000000800 */
[----:B0-----:R-:W-:Y:S02]  /*1eb0*/  FFMA R9, R9, R19, R12 ;  /* 0x0000001309097223 */ /* 0x001fe4000000000c */
[----:B------:R-:W-:Y:S04]  /*1ec0*/  LDS R12, [R20+0x200] ;  /* 0x00020000140c7984 */ /* 0x000fe80000000800 */
[----:B------:R-:W0:Y:S02]  /*1ed0*/  LDS.128 R16, [R22+0x10] ;  /* 0x0000100016107984 */ /* 0x000e240000000c00 */
[----:B0-----:R-:W-:-:S02]  /*1ee0*/  FFMA R12, R16, R12, R9 ;  /* 0x0000000c100c7223 */ /* 0x001fc40000000009 */
        /* <DEDUP_REMOVED lines=56> */
[----:B------:R-:W-:-:S03]  /*2270*/  FFMA R17, R8, R15, R14 ;  /* 0x0000000f08117223 */ /* 0x000fc6000000000e */
[----:B------:R-:W-:-:S04]  /*2280*/  FFMA R13, R28, R18, R13 ;  /* 0x000000121c0d7223 */ /* 0x000fc8000000000d */
[----:B0-----:R-:W-:Y:S01]  /*2290*/  FFMA R27, R12, R19, R13 ;  /* 0x000000130c1b7223 */ /* 0x001fe2000000000d */
[----:B------:R-:W-:Y:S06]  /*22a0*/  BAR.SYNC.DEFER_BLOCKING 0x0 ;  /* 0x0000000000007b1d */ /* 0x000fec0000010000 */
[----:B------:R-:W-:Y:S05]  /*22b0*/  BRA.U UP0, `(.L_x_1) ;  /* 0xffffffed00ec7547 */ /* 0x000fea000b83ffff */
.L_x_0:
[----:B------:R-:W0:Y:S01]  /*22c0*/  LDCU UR12, c[0x0][0x3a4] ;  /* 0x00007480ff0c77ac */ /* 0x000e220008000800 */
[----:B---34-:R-:W-:Y:S01]  /*22d0*/  IMAD R7, R0, 0x60, R2 ;  /* 0x0000006000077824 */ /* 0x018fe200078e0202 */
[----:B------:R-:W1:Y:S04]  /*22e0*/  LDCU UR13, c[0x0][0x398] ;  /* 0x00007300ff0d77ac */ /* 0x000e680008000800 */
[C---:B------:R-:W-:Y:S01]  /*22f0*/  IADD3 R4, PT, PT, R7.reuse, 0x20, RZ ;  /* 0x0000002007047810 */ /* 0x040fe20007ffe0ff */
[----:B------:R-:W2:Y:S01]  /*2300*/  LDCU.64 UR4, c[0x0][0x390] ;  /* 0x00007200ff0477ac */ /* 0x000ea20008000a00 */
[----:B0-----:R-:W-:Y:S01]  /*2310*/  ISETP.GE.AND P0, PT, R7, UR12, PT ;  /* 0x0000000c07007c0c */ /* 0x001fe2000bf06270 */
[----:B------:R-:W-:Y:S01]  /*2320*/  IMAD R0, R23, UR12, RZ ;  /* 0x0000000c17007c24 */ /* 0x000fe2000f8e02ff */
[----:B------:R-:W-:-:S02]  /*2330*/  ISETP.GE.AND P1, PT, R4, UR12, PT ;  /* 0x0000000c04007c0c */ /* 0x000fc4000bf26270 */
[----:B-1----:R-:W-:Y:S02]  /*2340*/  ISETP.LT.AND P0, PT, R23, UR13, !P0 ;  /* 0x0000000d17007c0c */ /* 0x002fe4000c701270 */
[----:B------:R-:W-:Y:S02]  /*2350*/  IADD3 R6, P2, PT, R7, R0, RZ ;  /* 0x0000000007067210 */ /* 0x000fe40007f5e0ff */
[----:B------:R-:W-:Y:S02]  /*2360*/  ISETP.GE.OR P1, PT, R23, UR13, P1 ;  /* 0x0000000d17007c0c */ /* 0x000fe40008f26670 */
[----:B--2---:R-:W-:-:S07]  /*2370*/  LEA R4, P3, R6, UR4, 0x2 ;  /* 0x0000000406047c11 */ /* 0x004fce000f8610ff */
[----:B------:R-:W0:Y:S01]  /*2380*/  @P0 LDC.64 R2, c[0x0][0x390] ;  /* 0x0000e400ff020b82 */ /* 0x000e220000000a00 */
[C---:B------:R-:W-:Y:S02]  /*2390*/  @P0 IADD3 R5, PT, PT, R7.reuse, R0, RZ ;  /* 0x0000000007050210 */ /* 0x040fe40007ffe0ff */
[----:B------:R-:W-:Y:S02]  /*23a0*/  IADD3 R0, PT, PT, R7, 0x40, RZ ;  /* 0x0000004007007810 */ /* 0x000fe40007ffe0ff */
[----:B------:R-:W-:Y:S02]  /*23b0*/  IADD3.X R7, PT, PT, RZ, RZ, RZ, P2, !PT ;  /* 0x000000ffff077210 */ /* 0x000fe400017fe4ff */
[----:B------:R-:W-:-:S04]  /*23c0*/  ISETP.GE.AND P2, PT, R0, UR12, PT ;  /* 0x0000000c00007c0c */ /* 0x000fc8000bf46270 */
[----:B------:R-:W-:Y:S01]  /*23d0*/  ISETP.GE.OR P2, PT, R23, UR13, P2 ;  /* 0x0000000d17007c0c */ /* 0x000fe20009746670 */
[----:B0-----:R-:W-:Y:S01]  /*23e0*/  @P0 IMAD.WIDE.U32 R2, R5, 0x4, R2 ;  /* 0x0000000405020825 */ /* 0x001fe200078e0002 */
[----:B------:R-:W-:-:S04]  /*23f0*/  LEA.HI.X R5, R6, UR5, R7, 0x2, P3 ;  /* 0x0000000506057c11 */ /* 0x000fc800098f1407 */
[----:B------:R0:W-:Y:S04]  /*2400*/  @P0 STG.E desc[UR8][R2.64], R10 ;  /* 0x0000000a02000986 */ /* 0x0001e8000c101908 */
[----:B------:R0:W-:Y:S03]  /*2410*/  @!P1 STG.E desc[UR8][R4.64+0x80], R17 ;  /* 0x0000801104009986 */ /* 0x0001e6000c101908 */
[----:B------:R-:W-:Y:S05]  /*2420*/  @P2 EXIT ;  /* 0x000000000000294d */ /* 0x000fea0003800000 */
[----:B------:R-:W-:Y:S01]  /*2430*/  STG.E desc[UR8][R4.64+0x100], R27 ;  /* 0x0001001b04007986 */ /* 0x000fe2000c101908 */
[----:B------:R-:W-:Y:S05]  /*2440*/  EXIT ;  /* 0x000000000000794d */ /* 0x000fea0003800000 */
.L_x_2:
[----:B------:R-:W-:-:S00]  /*2450*/  BRA `(.L_x_2) ;  /* 0xfffffffc00fc7947 */ /* 0x000fc0000383ffff */
[----:B------:R-:W-:-:S00]  /*2460*/  NOP ;  /* 0x0000000000007918 */ /* 0x000fc00000000000 */
        /* <DEDUP_REMOVED lines=9> */
.L_x_3:


//--------------------- .nv.shared._Z12sgemm_coarsePfS_S_iiii --------------------------
	.section	.nv.shared._Z12sgemm_coarsePfS_S_iiii,"aw",@nobits
	.sectionflags	@""
	.align	4
.nv.shared._Z12sgemm_coarsePfS_S_iiii:
	.zero		9216


//--------------------- .nv.shared.reserved.0     --------------------------
	.section	.nv.shared.reserved.0,"aw",@nobits
	.weak		__nv_reservedSMEM_offset_0_alias
	.size		__nv_reservedSMEM_offset_0_alias, 0, 64
	.other		__nv_reservedSMEM_offset_0_alias,@"STO_CUDA_RESERVED_SHARED STV_DEFAULT"
__nv_reservedSMEM_offset_0_alias:
	.zero		0
	.zero		64


//--------------------- .nv.constant0._Z12sgemm_coarsePfS_S_iiii --------------------------
	.section	.nv.constant0._Z12sgemm_coarsePfS_S_iiii,"a",@progbits
	.sectionflags	@""
	.align	4
.nv.constant0._Z12sgemm_coarsePfS_S_iiii:
	.zero		936


//--------------------- SYMBOLS --------------------------

	.type		.nv.reservedSmem.offset0,@object
	.size		.nv.reservedSmem.offset0,0x4
	.type		.nv.reservedSmem.cap,@object
	.size		.nv.reservedSmem.cap,0x4
